	.target	sm_90a

	.elftype	@"ET_EXEC"


//--------------------- .note.nv.tkinfo           --------------------------
	.section	.note.nv.tkinfo,"",@"SHT_NOTE"
	.sectionflags	@"SHF_NOTE_NV_TKINFO"
	.tkinfo
        /*0018*/ 	.word	0x00000002
        /*0030*/ 	.string	""
        /*0030*/ 	.string	"ptxas"
        /*0030*/ 	.string	"Cuda compilation tools, release 13.0, V13.0.88"
        /*0030*/ 	.string	"Build cuda_13.0.r13.0/compiler.36424714_0"
        /*0030*/ 	.string	"-arch sm_90a -m 64 "



//--------------------- .note.nv.cuinfo           --------------------------
	.section	.note.nv.cuinfo,"",@"SHT_NOTE"
	.sectionflags	@"SHF_NOTE_NV_CUINFO"
        /*0018*/ 	.short	0x0002
        /*001a*/ 	.short	0x005a
        /*001c*/ 	.short	0x0082
	.zero		2


//--------------------- .nv.info                  --------------------------
	.section	.nv.info,"",@"SHT_CUDA_INFO"
	.align	4


	//----- nvinfo : EIATTR_REGCOUNT
	.align		4
        /*0000*/ 	.byte	0x04, 0x2f
        /*0002*/ 	.short	(.L_12 - .L_11)
	.align		4
.L_11:
        /*0004*/ 	.word	index@(_ZN7cutlass13device_kernelINS_4gemm6kernel13GemmUniversalIN4cute5tupleIJiiiiEEENS1_10collective13CollectiveMmaINS1_37MainloopSm90TmaGmmaWarpSpecializedFP8ILi9ENS5_IJNS4_1CILi2EEENSA_ILi1EEESC_EEENS1_35KernelTmaWarpSpecializedCooperativeEEENS5_IJNSA_ILi128EEENSA_ILi64EEESG_EEENS_12float_e5m2_tENS5_IJlSC_lEEESJ_SK_NS4_8TiledMMAINS4_8MMA_AtomIJNS4_4SM904GMMA30MMA_64x64x32_F32E5M2E5M2_SS_TNILNSO_7ScaleInE1ELSQ_1EEEEEENS4_6LayoutISD_NS5_IJSC_NSA_ILi0EEESU_EEEEENS5_IJNS4_10UnderscoreESX_SX_EEEEENS4_13SM90_TMA_LOADENS4_14ComposedLayoutINS4_7SwizzleILi3ELi4ELi3EEENS4_18smem_ptr_flag_bitsILi8EEENST_INS5_IJNSA_ILi8EEESG_EEENS5_IJSG_SC_EEEEEEEvNS4_8identityENS4_23SM90_TMA_LOAD_MULTICASTES1A_vS1B_EENS_8epilogue10collective6detail29Sm90TmaWarpSpecializedAdapterINS1F_15DefaultEpilogueISJ_SK_SK_NS1E_6thread17LinearCombinationISJ_Li1EffLNS1J_9ScaleType4KindE0ELNS_15FloatRoundStyleE2ESJ_EENS1_15EpilogueDefaultEEEEEvvEEEEvNT_6ParamsE)
        /*0008*/ 	.word	0x000000a8


	//----- nvinfo : EIATTR_FRAME_SIZE
	.align		4
.L_12:
        /*000c*/ 	.byte	0x04, 0x11
        /*000e*/ 	.short	(.L_14 - .L_13)
	.align		4
.L_13:
        /*0010*/ 	.word	index@(_ZN7cutlass13device_kernelINS_4gemm6kernel13GemmUniversalIN4cute5tupleIJiiiiEEENS1_10collective13CollectiveMmaINS1_37MainloopSm90TmaGmmaWarpSpecializedFP8ILi9ENS5_IJNS4_1CILi2EEENSA_ILi1EEESC_EEENS1_35KernelTmaWarpSpecializedCooperativeEEENS5_IJNSA_ILi128EEENSA_ILi64EEESG_EEENS_12float_e5m2_tENS5_IJlSC_lEEESJ_SK_NS4_8TiledMMAINS4_8MMA_AtomIJNS4_4SM904GMMA30MMA_64x64x32_F32E5M2E5M2_SS_TNILNSO_7ScaleInE1ELSQ_1EEEEEENS4_6LayoutISD_NS5_IJSC_NSA_ILi0EEESU_EEEEENS5_IJNS4_10UnderscoreESX_SX_EEEEENS4_13SM90_TMA_LOADENS4_14ComposedLayoutINS4_7SwizzleILi3ELi4ELi3EEENS4_18smem_ptr_flag_bitsILi8EEENST_INS5_IJNSA_ILi8EEESG_EEENS5_IJSG_SC_EEEEEEEvNS4_8identityENS4_23SM90_TMA_LOAD_MULTICASTES1A_vS1B_EENS_8epilogue10collective6detail29Sm90TmaWarpSpecializedAdapterINS1F_15DefaultEpilogueISJ_SK_SK_NS1E_6thread17LinearCombinationISJ_Li1EffLNS1J_9ScaleType4KindE0ELNS_15FloatRoundStyleE2ESJ_EENS1_15EpilogueDefaultEEEEEvvEEEEvNT_6ParamsE)
        /*0014*/ 	.word	0x00000000


	//----- nvinfo : EIATTR_MIN_STACK_SIZE
	.align		4
.L_14:
        /*0018*/ 	.byte	0x04, 0x12
        /*001a*/ 	.short	(.L_16 - .L_15)
	.align		4
.L_15:
        /*001c*/ 	.word	index@(_ZN7cutlass13device_kernelINS_4gemm6kernel13GemmUniversalIN4cute5tupleIJiiiiEEENS1_10collective13CollectiveMmaINS1_37MainloopSm90TmaGmmaWarpSpecializedFP8ILi9ENS5_IJNS4_1CILi2EEENSA_ILi1EEESC_EEENS1_35KernelTmaWarpSpecializedCooperativeEEENS5_IJNSA_ILi128EEENSA_ILi64EEESG_EEENS_12float_e5m2_tENS5_IJlSC_lEEESJ_SK_NS4_8TiledMMAINS4_8MMA_AtomIJNS4_4SM904GMMA30MMA_64x64x32_F32E5M2E5M2_SS_TNILNSO_7ScaleInE1ELSQ_1EEEEEENS4_6LayoutISD_NS5_IJSC_NSA_ILi0EEESU_EEEEENS5_IJNS4_10UnderscoreESX_SX_EEEEENS4_13SM90_TMA_LOADENS4_14ComposedLayoutINS4_7SwizzleILi3ELi4ELi3EEENS4_18smem_ptr_flag_bitsILi8EEENST_INS5_IJNSA_ILi8EEESG_EEENS5_IJSG_SC_EEEEEEEvNS4_8identityENS4_23SM90_TMA_LOAD_MULTICASTES1A_vS1B_EENS_8epilogue10collective6detail29Sm90TmaWarpSpecializedAdapterINS1F_15DefaultEpilogueISJ_SK_SK_NS1E_6thread17LinearCombinationISJ_Li1EffLNS1J_9ScaleType4KindE0ELNS_15FloatRoundStyleE2ESJ_EENS1_15EpilogueDefaultEEEEEvvEEEEvNT_6ParamsE)
        /*0020*/ 	.word	0x00000000
.L_16:


//--------------------- .nv.compat                --------------------------
	.section	.nv.compat,"",@"SHT_CUDA_COMPAT_INFO"
	.align	4
        /*0000*/ 	.byte	0x02, 0x09, 0x01, 0x00, 0x02, 0x02, 0x04, 0x00, 0x02, 0x05, 0x05, 0x00, 0x03, 0x07, 0x01, 0x01
        /*0010*/ 	.byte	0x02, 0x03, 0x01, 0x00, 0x02, 0x06, 0x01, 0x00, 0x04, 0x0b, 0x08, 0x00, 0x00, 0x00, 0x00, 0x00
        /*0020*/ 	.byte	0x00, 0x00, 0x00, 0x00


//--------------------- .nv.info._ZN7cutlass13device_kernelINS_4gemm6kernel13GemmUniversalIN4cute5tupleIJiiiiEEENS1_10collective13CollectiveMmaINS1_37MainloopSm90TmaGmmaWarpSpecializedFP8ILi9ENS5_IJNS4_1CILi2EEENSA_ILi1EEESC_EEENS1_35KernelTmaWarpSpecializedCooperativeEEENS5_IJNSA_ILi128EEENSA_ILi64EEESG_EEENS_12float_e5m2_tENS5_IJlSC_lEEESJ_SK_NS4_8TiledMMAINS4_8MMA_AtomIJNS4_4SM904GMMA30MMA_64x64x32_F32E5M2E5M2_SS_TNILNSO_7ScaleInE1ELSQ_1EEEEEENS4_6LayoutISD_NS5_IJSC_NSA_ILi0EEESU_EEEEENS5_IJNS4_10UnderscoreESX_SX_EEEEENS4_13SM90_TMA_LOADENS4_14ComposedLayoutINS4_7SwizzleILi3ELi4ELi3EEENS4_18smem_ptr_flag_bitsILi8EEENST_INS5_IJNSA_ILi8EEESG_EEENS5_IJSG_SC_EEEEEEEvNS4_8identityENS4_23SM90_TMA_LOAD_MULTICASTES1A_vS1B_EENS_8epilogue10collective6detail29Sm90TmaWarpSpecializedAdapterINS1F_15DefaultEpilogueISJ_SK_SK_NS1E_6thread17LinearCombinationISJ_Li1EffLNS1J_9ScaleType4KindE0ELNS_15FloatRoundStyleE2ESJ_EENS1_15EpilogueDefaultEEEEEvvEEEEvNT_6ParamsE --------------------------
	.section	.nv.info._ZN7cutlass13device_kernelINS_4gemm6kernel13GemmUniversalIN4cute5tupleIJiiiiEEENS1_10collective13CollectiveMmaINS1_37MainloopSm90TmaGmmaWarpSpecializedFP8ILi9ENS5_IJNS4_1CILi2EEENSA_ILi1EEESC_EEENS1_35KernelTmaWarpSpecializedCooperativeEEENS5_IJNSA_ILi128EEENSA_ILi64EEESG_EEENS_12float_e5m2_tENS5_IJlSC_lEEESJ_SK_NS4_8TiledMMAINS4_8MMA_AtomIJNS4_4SM904GMMA30MMA_64x64x32_F32E5M2E5M2_SS_TNILNSO_7ScaleInE1ELSQ_1EEEEEENS4_6LayoutISD_NS5_IJSC_NSA_ILi0EEESU_EEEEENS5_IJNS4_10UnderscoreESX_SX_EEEEENS4_13SM90_TMA_LOADENS4_14ComposedLayoutINS4_7SwizzleILi3ELi4ELi3EEENS4_18smem_ptr_flag_bitsILi8EEENST_INS5_IJNSA_ILi8EEESG_EEENS5_IJSG_SC_EEEEEEEvNS4_8identityENS4_23SM90_TMA_LOAD_MULTICASTES1A_vS1B_EENS_8epilogue10collective6detail29Sm90TmaWarpSpecializedAdapterINS1F_15DefaultEpilogueISJ_SK_SK_NS1E_6thread17LinearCombinationISJ_Li1EffLNS1J_9ScaleType4KindE0ELNS_15FloatRoundStyleE2ESJ_EENS1_15EpilogueDefaultEEEEEvvEEEEvNT_6ParamsE,"",@"SHT_CUDA_INFO"
	.sectionflags	@""
	.align	4


	//----- nvinfo : EIATTR_CUDA_API_VERSION
	.align		4
        /*0000*/ 	.byte	0x04, 0x37
        /*0002*/ 	.short	(.L_18 - .L_17)
.L_17:
        /*0004*/ 	.word	0x00000082


	//----- nvinfo : EIATTR_KPARAM_INFO
	.align		4
.L_18:
        /*0008*/ 	.byte	0x04, 0x17
        /*000a*/ 	.short	(.L_20 - .L_19)
.L_19:
        /*000c*/ 	.word	0x00000000
        /*0010*/ 	.short	0x0000
        /*0012*/ 	.short	0x0070
        /*0014*/ 	.byte	0x00, 0xf0, 0x01, 0x10


	//----- nvinfo : EIATTR_SPARSE_MMA_MASK
	.align		4
.L_20:
        /*0018*/ 	.byte	0x03, 0x50
        /*001a*/ 	.short	0x0000


	//----- nvinfo : EIATTR_MAXREG_COUNT
	.align		4
        /*001c*/ 	.byte	0x03, 0x1b
        /*001e*/ 	.short	0x00a8


	//----- nvinfo : EIATTR_NUM_BARRIERS
	.align		4
        /*0020*/ 	.byte	0x02, 0x4c
        /*0022*/ 	.byte	0x01
	.zero		1


	//----- nvinfo : EIATTR_MERCURY_ISA_VERSION
	.align		4
        /*0024*/ 	.byte	0x03, 0x5f
        /*0026*/ 	.short	0x0101


	//----- nvinfo : EIATTR_INT_WARP_WIDE_INSTR_OFFSETS
	.align		4
        /*0028*/ 	.byte	0x04, 0x31
        /*002a*/ 	.short	(.L_22 - .L_21)


	//   ....[0]....
.L_21:
        /*002c*/ 	.word	0x00000540


	//   ....[1]....
        /*0030*/ 	.word	0x00000670


	//   ....[2]....
        /*0034*/ 	.word	0x00000750


	//----- nvinfo : EIATTR_COOP_GROUP_MASK_REGIDS
	.align		4
.L_22:
        /*0038*/ 	.byte	0x04, 0x29
        /*003a*/ 	.short	(.L_24 - .L_23)


	//   ....[0]....
.L_23:
        /*003c*/ 	.word	0xffffffff


	//   ....[1]....
        /*0040*/ 	.word	0xffffffff


	//   ....[2]....
        /*0044*/ 	.word	0xffffffff


	//   ....[3]....
        /*0048*/ 	.word	0xffffffff


	//   ....[4]....
        /*004c*/ 	.word	0xffffffff


	//   ....[5]....
        /*0050*/ 	.word	0xffffffff


	//----- nvinfo : EIATTR_COOP_GROUP_INSTR_OFFSETS
	.align		4
.L_24:
        /*0054*/ 	.byte	0x04, 0x28
        /*0056*/ 	.short	(.L_26 - .L_25)


	//   ....[0]....
.L_25:
        /*0058*/ 	.word	0x00000060


	//   ....[1]....
        /*005c*/ 	.word	0x00000070


	//   ....[2]....
        /*0060*/ 	.word	0x00000130


	//   ....[3]....
        /*0064*/ 	.word	0x000003a0


	//   ....[4]....
        /*0068*/ 	.word	0x000008c0


	//   ....[5]....
        /*006c*/ 	.word	0x00001330


	//----- nvinfo : EIATTR_REG_RECONFIG
	.align		4
.L_26:
        /*0070*/ 	.byte	0x01, 0x54
	.zero		2


	//----- nvinfo : EIATTR_MBARRIER_INSTR_OFFSETS
	.align		4
        /*0074*/ 	.byte	0x04, 0x39
        /*0076*/ 	.short	(.L_28 - .L_27)


	//   ....[0]....
.L_27:
        /*0078*/ 	.word	0x00000250
        /*007c*/ 	.word	0x000000ff
        /*0080*/ 	.word	0x00000000
        /*0084*/ 	.short	0x0100
        /*0086*/ 	.byte	0x08
	.zero		1


	//   ....[1]....
        /*0088*/ 	.word	0x00000260
        /*008c*/ 	.word	0x000000ff
        /*0090*/ 	.word	0x00000048
        /*0094*/ 	.short	0x0100
        /*0096*/ 	.byte	0x08
	.zero		1


	//   ....[2]....
        /*0098*/ 	.word	0x00000270
        /*009c*/ 	.word	0x000000ff
        /*00a0*/ 	.word	0x00000008
        /*00a4*/ 	.short	0x0100
        /*00a6*/ 	.byte	0x08
	.zero		1


	//   ....[3]....
        /*00a8*/ 	.word	0x00000280
        /*00ac*/ 	.word	0x000000ff
        /*00b0*/ 	.word	0x00000050
        /*00b4*/ 	.short	0x0100
        /*00b6*/ 	.byte	0x08
	.zero		1


	//   ....[4]....
        /*00b8*/ 	.word	0x00000290
        /*00bc*/ 	.word	0x000000ff
        /*00c0*/ 	.word	0x00000010
        /*00c4*/ 	.short	0x0100
        /*00c6*/ 	.byte	0x08
	.zero		1


	//   ....[5]....
        /*00c8*/ 	.word	0x000002a0
        /*00cc*/ 	.word	0x000000ff
        /*00d0*/ 	.word	0x00000058
        /*00d4*/ 	.short	0x0100
        /*00d6*/ 	.byte	0x08
	.zero		1


	//   ....[6]....
        /*00d8*/ 	.word	0x000002b0
        /*00dc*/ 	.word	0x000000ff
        /*00e0*/ 	.word	0x00000018
        /*00e4*/ 	.short	0x0100
        /*00e6*/ 	.byte	0x08
	.zero		1


	//   ....[7]....
        /*00e8*/ 	.word	0x000002c0
        /*00ec*/ 	.word	0x000000ff
        /*00f0*/ 	.word	0x00000060
        /*00f4*/ 	.short	0x0100
        /*00f6*/ 	.byte	0x08
	.zero		1


	//   ....[8]....
        /*00f8*/ 	.word	0x000002d0
        /*00fc*/ 	.word	0x000000ff
        /*0100*/ 	.word	0x00000020
        /*0104*/ 	.short	0x0100
        /*0106*/ 	.byte	0x08
	.zero		1


	//   ....[9]....
        /*0108*/ 	.word	0x000002e0
        /*010c*/ 	.word	0x000000ff
        /*0110*/ 	.word	0x00000068
        /*0114*/ 	.short	0x0100
        /*0116*/ 	.byte	0x08
	.zero		1


	//   ....[10]....
        /*0118*/ 	.word	0x000002f0
        /*011c*/ 	.word	0x000000ff
        /*0120*/ 	.word	0x00000028
        /*0124*/ 	.short	0x0100
        /*0126*/ 	.byte	0x08
	.zero		1


	//   ....[11]....
        /*0128*/ 	.word	0x00000300
        /*012c*/ 	.word	0x000000ff
        /*0130*/ 	.word	0x00000070
        /*0134*/ 	.short	0x0100
        /*0136*/ 	.byte	0x08
	.zero		1


	//   ....[12]....
        /*0138*/ 	.word	0x00000310
        /*013c*/ 	.word	0x000000ff
        /*0140*/ 	.word	0x00000030
        /*0144*/ 	.short	0x0100
        /*0146*/ 	.byte	0x08
	.zero		1


	//   ....[13]....
        /*0148*/ 	.word	0x00000320
        /*014c*/ 	.word	0x000000ff
        /*0150*/ 	.word	0x00000078
        /*0154*/ 	.short	0x0100
        /*0156*/ 	.byte	0x08
	.zero		1


	//   ....[14]....
        /*0158*/ 	.word	0x00000330
        /*015c*/ 	.word	0x000000ff
        /*0160*/ 	.word	0x00000038
        /*0164*/ 	.short	0x0100
        /*0166*/ 	.byte	0x08
	.zero		1


	//   ....[15]....
        /*0168*/ 	.word	0x00000340
        /*016c*/ 	.word	0x000000ff
        /*0170*/ 	.word	0x00000080
        /*0174*/ 	.short	0x0100
        /*0176*/ 	.byte	0x08
	.zero		1


	//   ....[16]....
        /*0178*/ 	.word	0x00000350
        /*017c*/ 	.word	0x000000ff
        /*0180*/ 	.word	0x00000040
        /*0184*/ 	.short	0x0100
        /*0186*/ 	.byte	0x08
	.zero		1


	//   ....[17]....
        /*0188*/ 	.word	0x00000360
        /*018c*/ 	.word	0x000000ff
        /*0190*/ 	.word	0x00000088
        /*0194*/ 	.short	0x0100
        /*0196*/ 	.byte	0x08
	.zero		1


	//   ....[18]....
        /*0198*/ 	.word	0x000007d0
        /*019c*/ 	.word	0x000000ff
        /*01a0*/ 	.word	0x000000a0
        /*01a4*/ 	.short	0x0100
        /*01a6*/ 	.byte	0x06
	.zero		1


	//   ....[19]....
        /*01a8*/ 	.word	0x00000860
        /*01ac*/ 	.word	0x000000ff
        /*01b0*/ 	.word	0x000000a8
        /*01b4*/ 	.short	0x0100
        /*01b6*/ 	.byte	0x06
	.zero		1


	//   ....[20]....
        /*01b8*/ 	.word	0x00001670
        /*01bc*/ 	.word	0x000000ff
        /*01c0*/ 	.word	0x00000000
        /*01c4*/ 	.short	0x010a
        /*01c6*/ 	.byte	0x06
	.zero		1


	//   ....[21]....
        /*01c8*/ 	.word	0x000016b0
        /*01cc*/ 	.word	0x000000ff
        /*01d0*/ 	.word	0x00000000
        /*01d4*/ 	.short	0x010a
        /*01d6*/ 	.byte	0x06
	.zero		1


	//   ....[22]....
        /*01d8*/ 	.word	0x00001db0
        /*01dc*/ 	.word	0x000000ff
        /*01e0*/ 	.word	0x00000000
        /*01e4*/ 	.short	0x010a
        /*01e6*/ 	.byte	0x0c
	.zero		1


	//   ....[23]....
        /*01e8*/ 	.word	0x00001df0
        /*01ec*/ 	.word	0x000000ff
        /*01f0*/ 	.word	0x00000000
        /*01f4*/ 	.short	0x010a
        /*01f6*/ 	.byte	0x0c
	.zero		1


	//   ....[24]....
        /*01f8*/ 	.word	0x000022e0
        /*01fc*/ 	.word	0x0000000a
        /*0200*/ 	.word	0x00000000
        /*0204*/ 	.short	0x0101
        /*0206*/ 	.byte	0x3f
	.zero		1


	//   ....[25]....
        /*0208*/ 	.word	0x00002780
        /*020c*/ 	.word	0x00000008
        /*0210*/ 	.word	0x00000000
        /*0214*/ 	.short	0x0101
        /*0216*/ 	.byte	0x3f
	.zero		1


	//   ....[26]....
        /*0218*/ 	.word	0x00006040
        /*021c*/ 	.word	0x00000015
        /*0220*/ 	.word	0x00000048
        /*0224*/ 	.short	0x010a
        /*0226*/ 	.byte	0x3f
	.zero		1


	//   ....[27]....
        /*0228*/ 	.word	0x000063c0
        /*022c*/ 	.word	0x00000008
        /*0230*/ 	.word	0x000000a8
        /*0234*/ 	.short	0x0101
        /*0236*/ 	.byte	0x3f
	.zero		1


	//   ....[28]....
        /*0238*/ 	.word	0x00006af0
        /*023c*/ 	.word	0x00000007
        /*0240*/ 	.word	0x00000000
        /*0244*/ 	.short	0x010a
        /*0246*/ 	.byte	0x3f
	.zero		1


	//   ....[29]....
        /*0248*/ 	.word	0x00006b70
        /*024c*/ 	.word	0x00000008
        /*0250*/ 	.word	0x00000000
        /*0254*/ 	.short	0x010a
        /*0256*/ 	.byte	0x3f
	.zero		1


	//   ....[30]....
        /*0258*/ 	.word	0x00006c00
        /*025c*/ 	.word	0x00000009
        /*0260*/ 	.word	0x00000000
        /*0264*/ 	.short	0x010a
        /*0266*/ 	.byte	0x3f
	.zero		1


	//   ....[31]....
        /*0268*/ 	.word	0x00006c90
        /*026c*/ 	.word	0x00000008
        /*0270*/ 	.word	0x00000000
        /*0274*/ 	.short	0x010a
        /*0276*/ 	.byte	0x3f
	.zero		1


	//   ....[32]....
        /*0278*/ 	.word	0x00006d20
        /*027c*/ 	.word	0x00000009
        /*0280*/ 	.word	0x00000000
        /*0284*/ 	.short	0x010a
        /*0286*/ 	.byte	0x3f
	.zero		1


	//   ....[33]....
        /*0288*/ 	.word	0x00006db0
        /*028c*/ 	.word	0x00000008
        /*0290*/ 	.word	0x00000000
        /*0294*/ 	.short	0x010a
        /*0296*/ 	.byte	0x3f
	.zero		1


	//   ....[34]....
        /*0298*/ 	.word	0x00006e40
        /*029c*/ 	.word	0x00000009
        /*02a0*/ 	.word	0x00000000
        /*02a4*/ 	.short	0x010a
        /*02a6*/ 	.byte	0x3f
	.zero		1


	//   ....[35]....
        /*02a8*/ 	.word	0x00006ed0
        /*02ac*/ 	.word	0x00000006
        /*02b0*/ 	.word	0x00000000
        /*02b4*/ 	.short	0x010a
        /*02b6*/ 	.byte	0x3f
	.zero		1


	//   ....[36]....
        /*02b8*/ 	.word	0x00006f60
        /*02bc*/ 	.word	0x00000003
        /*02c0*/ 	.word	0x00000000
        /*02c4*/ 	.short	0x010a
        /*02c6*/ 	.byte	0x3f
	.zero		1


	//   ....[37]....
        /*02c8*/ 	.word	0x00006fd0
        /*02cc*/ 	.word	0x00000009
        /*02d0*/ 	.word	0x00000000
        /*02d4*/ 	.short	0x010a
        /*02d6*/ 	.byte	0x3f
	.zero		1


	//   ....[38]....
        /*02d8*/ 	.word	0x00007030
        /*02dc*/ 	.word	0x0000000b
        /*02e0*/ 	.word	0x00000000
        /*02e4*/ 	.short	0x010a
        /*02e6*/ 	.byte	0x3f
	.zero		1


	//   ....[39]....
        /*02e8*/ 	.word	0x00007100
        /*02ec*/ 	.word	0x00000015
        /*02f0*/ 	.word	0x00000048
        /*02f4*/ 	.short	0x010a
        /*02f6*/ 	.byte	0x3f
	.zero		1


	//   ....[40]....
        /*02f8*/ 	.word	0x000071d0
        /*02fc*/ 	.word	0x00000007
        /*0300*/ 	.word	0x00000000
        /*0304*/ 	.short	0x010a
        /*0306*/ 	.byte	0x3f
	.zero		1


	//   ....[41]....
        /*0308*/ 	.word	0x00007220
        /*030c*/ 	.word	0x00000008
        /*0310*/ 	.word	0x00000000
        /*0314*/ 	.short	0x010a
        /*0316*/ 	.byte	0x3f
	.zero		1


	//   ....[42]....
        /*0318*/ 	.word	0x00007270
        /*031c*/ 	.word	0x00000009
        /*0320*/ 	.word	0x00000000
        /*0324*/ 	.short	0x010a
        /*0326*/ 	.byte	0x3f
	.zero		1


	//   ....[43]....
        /*0328*/ 	.word	0x000072c0
        /*032c*/ 	.word	0x00000008
        /*0330*/ 	.word	0x00000000
        /*0334*/ 	.short	0x010a
        /*0336*/ 	.byte	0x3f
	.zero		1


	//   ....[44]....
        /*0338*/ 	.word	0x00007310
        /*033c*/ 	.word	0x00000009
        /*0340*/ 	.word	0x00000000
        /*0344*/ 	.short	0x010a
        /*0346*/ 	.byte	0x3f
	.zero		1


	//   ....[45]....
        /*0348*/ 	.word	0x00007360
        /*034c*/ 	.word	0x00000008
        /*0350*/ 	.word	0x00000000
        /*0354*/ 	.short	0x010a
        /*0356*/ 	.byte	0x3f
	.zero		1


	//   ....[46]....
        /*0358*/ 	.word	0x000073b0
        /*035c*/ 	.word	0x00000009
        /*0360*/ 	.word	0x00000000
        /*0364*/ 	.short	0x010a
        /*0366*/ 	.byte	0x3f
	.zero		1


	//   ....[47]....
        /*0368*/ 	.word	0x00007400
        /*036c*/ 	.word	0x00000006
        /*0370*/ 	.word	0x00000000
        /*0374*/ 	.short	0x010a
        /*0376*/ 	.byte	0x3f
	.zero		1


	//----- nvinfo : EIATTR_NUM_MBARRIERS
	.align		4
.L_28:
        /*0378*/ 	.byte	0x03, 0x38
        /*037a*/ 	.short	0x0014


	//----- nvinfo : EIATTR_EXIT_INSTR_OFFSETS
	.align		4
        /*037c*/ 	.byte	0x04, 0x1c
        /*037e*/ 	.short	(.L_30 - .L_29)


	//   ....[0]....
.L_29:
        /*0380*/ 	.word	0x00000a20


	//   ....[1]....
        /*0384*/ 	.word	0x00001200


	//   ....[2]....
        /*0388*/ 	.word	0x00005750


	//   ....[3]....
        /*038c*/ 	.word	0x00005cb0


	//   ....[4]....
        /*0390*/ 	.word	0x00006fb0


	//----- nvinfo : EIATTR_MAX_THREADS
	.align		4
.L_30:
        /*0394*/ 	.byte	0x04, 0x05
        /*0396*/ 	.short	(.L_32 - .L_31)
.L_31:
        /*0398*/ 	.word	0x00000180
        /*039c*/ 	.word	0x00000001
        /*03a0*/ 	.word	0x00000001


	//----- nvinfo : EIATTR_CRS_STACK_SIZE
	.align		4
.L_32:
        /*03a4*/ 	.byte	0x04, 0x1e
        /*03a6*/ 	.short	(.L_34 - .L_33)
.L_33:
        /*03a8*/ 	.word	0x00000000


	//----- nvinfo : EIATTR_CBANK_PARAM_SIZE
	.align		4
.L_34:
        /*03ac*/ 	.byte	0x03, 0x19
        /*03ae*/ 	.short	0x0470


	//----- nvinfo : EIATTR_PARAM_CBANK
	.align		4
        /*03b0*/ 	.byte	0x04, 0x0a
        /*03b2*/ 	.short	(.L_36 - .L_35)
	.align		4
.L_35:
        /*03b4*/ 	.word	index@(.nv.constant0._ZN7cutlass13device_kernelINS_4gemm6kernel13GemmUniversalIN4cute5tupleIJiiiiEEENS1_10collective13CollectiveMmaINS1_37MainloopSm90TmaGmmaWarpSpecializedFP8ILi9ENS5_IJNS4_1CILi2EEENSA_ILi1EEESC_EEENS1_35KernelTmaWarpSpecializedCooperativeEEENS5_IJNSA_ILi128EEENSA_ILi64EEESG_EEENS_12float_e5m2_tENS5_IJlSC_lEEESJ_SK_NS4_8TiledMMAINS4_8MMA_AtomIJNS4_4SM904GMMA30MMA_64x64x32_F32E5M2E5M2_SS_TNILNSO_7ScaleInE1ELSQ_1EEEEEENS4_6LayoutISD_NS5_IJSC_NSA_ILi0EEESU_EEEEENS5_IJNS4_10UnderscoreESX_SX_EEEEENS4_13SM90_TMA_LOADENS4_14ComposedLayoutINS4_7SwizzleILi3ELi4ELi3EEENS4_18smem_ptr_flag_bitsILi8EEENST_INS5_IJNSA_ILi8EEESG_EEENS5_IJSG_SC_EEEEEEEvNS4_8identityENS4_23SM90_TMA_LOAD_MULTICASTES1A_vS1B_EENS_8epilogue10collective6detail29Sm90TmaWarpSpecializedAdapterINS1F_15DefaultEpilogueISJ_SK_SK_NS1E_6thread17LinearCombinationISJ_Li1EffLNS1J_9ScaleType4KindE0ELNS_15FloatRoundStyleE2ESJ_EENS1_15EpilogueDefaultEEEEEvvEEEEvNT_6ParamsE)
        /*03b8*/ 	.short	0x0210
        /*03ba*/ 	.short	0x0470


	//----- nvinfo : EIATTR_SW_WAR
	.align		4
.L_36:
        /*03bc*/ 	.byte	0x04, 0x36
        /*03be*/ 	.short	(.L_38 - .L_37)
.L_37:
        /*03c0*/ 	.word	0x00000008
.L_38:


//--------------------- .nv.callgraph             --------------------------
	.section	.nv.callgraph,"",@"SHT_CUDA_CALLGRAPH"
	.align	4
	.sectionentsize	8
	.align		4
        /*0000*/ 	.word	0x00000000
	.align		4
        /*0004*/ 	.word	0xffffffff
	.align		4
        /*0008*/ 	.word	0x00000000
	.align		4
        /*000c*/ 	.word	0xfffffffe
	.align		4
        /*0010*/ 	.word	0x00000000
	.align		4
        /*0014*/ 	.word	0xfffffffd
	.align		4
        /*0018*/ 	.word	0x00000000
	.align		4
        /*001c*/ 	.word	0xfffffffc


//--------------------- .nv.constant4             --------------------------
	.section	.nv.constant4,"a",@progbits
	.align	8
	.align		8
.nv.constant4:
        /*0000*/ 	.dword	_ZN39_INTERNAL_d3e7d8d3_4_k_cu_477985f6_50274cuda3std3__45__cpo5beginE
	.align		8
        /*0008*/ 	.dword	_ZN39_INTERNAL_d3e7d8d3_4_k_cu_477985f6_50274cuda3std3__45__cpo3endE
	.align		8
        /*0010*/ 	.dword	_ZN39_INTERNAL_d3e7d8d3_4_k_cu_477985f6_50274cuda3std3__45__cpo6cbeginE
	.align		8
        /*0018*/ 	.dword	_ZN39_INTERNAL_d3e7d8d3_4_k_cu_477985f6_50274cuda3std3__45__cpo4cendE
	.align		8
        /*0020*/ 	.dword	_ZN39_INTERNAL_d3e7d8d3_4_k_cu_477985f6_50274cuda3std3__441_GLOBAL__N__d3e7d8d3_4_k_cu_477985f6_50276ignoreE
	.align		8
        /*0028*/ 	.dword	_ZN39_INTERNAL_d3e7d8d3_4_k_cu_477985f6_50274cuda3std3__419piecewise_constructE
	.align		8
        /*0030*/ 	.dword	_ZN39_INTERNAL_d3e7d8d3_4_k_cu_477985f6_50274cuda3std3__48in_placeE
	.align		8
        /*0038*/ 	.dword	_ZN39_INTERNAL_d3e7d8d3_4_k_cu_477985f6_50274cuda3std6ranges3__45__cpo4swapE
	.align		8
        /*0040*/ 	.dword	_ZN39_INTERNAL_d3e7d8d3_4_k_cu_477985f6_50274cuda3std6ranges3__45__cpo9iter_moveE
	.align		8
        /*0048*/ 	.dword	_ZN39_INTERNAL_d3e7d8d3_4_k_cu_477985f6_50274cute7productE
	.align		8
        /*0050*/ 	.dword	_ZN39_INTERNAL_d3e7d8d3_4_k_cu_477985f6_50274cute1_E


//--------------------- .text._ZN7cutlass13device_kernelINS_4gemm6kernel13GemmUniversalIN4cute5tupleIJiiiiEEENS1_10collective13CollectiveMmaINS1_37MainloopSm90TmaGmmaWarpSpecializedFP8ILi9ENS5_IJNS4_1CILi2EEENSA_ILi1EEESC_EEENS1_35KernelTmaWarpSpecializedCooperativeEEENS5_IJNSA_ILi128EEENSA_ILi64EEESG_EEENS_12float_e5m2_tENS5_IJlSC_lEEESJ_SK_NS4_8TiledMMAINS4_8MMA_AtomIJNS4_4SM904GMMA30MMA_64x64x32_F32E5M2E5M2_SS_TNILNSO_7ScaleInE1ELSQ_1EEEEEENS4_6LayoutISD_NS5_IJSC_NSA_ILi0EEESU_EEEEENS5_IJNS4_10UnderscoreESX_SX_EEEEENS4_13SM90_TMA_LOADENS4_14ComposedLayoutINS4_7SwizzleILi3ELi4ELi3EEENS4_18smem_ptr_flag_bitsILi8EEENST_INS5_IJNSA_ILi8EEESG_EEENS5_IJSG_SC_EEEEEEEvNS4_8identityENS4_23SM90_TMA_LOAD_MULTICASTES1A_vS1B_EENS_8epilogue10collective6detail29Sm90TmaWarpSpecializedAdapterINS1F_15DefaultEpilogueISJ_SK_SK_NS1E_6thread17LinearCombinationISJ_Li1EffLNS1J_9ScaleType4KindE0ELNS_15FloatRoundStyleE2ESJ_EENS1_15EpilogueDefaultEEEEEvvEEEEvNT_6ParamsE --------------------------
	.section	.text._ZN7cutlass13device_kernelINS_4gemm6kernel13GemmUniversalIN4cute5tupleIJiiiiEEENS1_10collective13CollectiveMmaINS1_37MainloopSm90TmaGmmaWarpSpecializedFP8ILi9ENS5_IJNS4_1CILi2EEENSA_ILi1EEESC_EEENS1_35KernelTmaWarpSpecializedCooperativeEEENS5_IJNSA_ILi128EEENSA_ILi64EEESG_EEENS_12float_e5m2_tENS5_IJlSC_lEEESJ_SK_NS4_8TiledMMAINS4_8MMA_AtomIJNS4_4SM904GMMA30MMA_64x64x32_F32E5M2E5M2_SS_TNILNSO_7ScaleInE1ELSQ_1EEEEEENS4_6LayoutISD_NS5_IJSC_NSA_ILi0EEESU_EEEEENS5_IJNS4_10UnderscoreESX_SX_EEEEENS4_13SM90_TMA_LOADENS4_14ComposedLayoutINS4_7SwizzleILi3ELi4ELi3EEENS4_18smem_ptr_flag_bitsILi8EEENST_INS5_IJNSA_ILi8EEESG_EEENS5_IJSG_SC_EEEEEEEvNS4_8identityENS4_23SM90_TMA_LOAD_MULTICASTES1A_vS1B_EENS_8epilogue10collective6detail29Sm90TmaWarpSpecializedAdapterINS1F_15DefaultEpilogueISJ_SK_SK_NS1E_6thread17LinearCombinationISJ_Li1EffLNS1J_9ScaleType4KindE0ELNS_15FloatRoundStyleE2ESJ_EENS1_15EpilogueDefaultEEEEEvvEEEEvNT_6ParamsE,"ax",@progbits
	.align	128
.text._ZN7cutlass13device_kernelINS_4gemm6kernel13GemmUniversalIN4cute5tupleIJiiiiEEENS1_10collective13CollectiveMmaINS1_37MainloopSm90TmaGmmaWarpSpecializedFP8ILi9ENS5_IJNS4_1CILi2EEENSA_ILi1EEESC_EEENS1_35KernelTmaWarpSpecializedCooperativeEEENS5_IJNSA_ILi128EEENSA_ILi64EEESG_EEENS_12float_e5m2_tENS5_IJlSC_lEEESJ_SK_NS4_8TiledMMAINS4_8MMA_AtomIJNS4_4SM904GMMA30MMA_64x64x32_F32E5M2E5M2_SS_TNILNSO_7ScaleInE1ELSQ_1EEEEEENS4_6LayoutISD_NS5_IJSC_NSA_ILi0EEESU_EEEEENS5_IJNS4_10UnderscoreESX_SX_EEEEENS4_13SM90_TMA_LOADENS4_14ComposedLayoutINS4_7SwizzleILi3ELi4ELi3EEENS4_18smem_ptr_flag_bitsILi8EEENST_INS5_IJNSA_ILi8EEESG_EEENS5_IJSG_SC_EEEEEEEvNS4_8identityENS4_23SM90_TMA_LOAD_MULTICASTES1A_vS1B_EENS_8epilogue10collective6detail29Sm90TmaWarpSpecializedAdapterINS1F_15DefaultEpilogueISJ_SK_SK_NS1E_6thread17LinearCombinationISJ_Li1EffLNS1J_9ScaleType4KindE0ELNS_15FloatRoundStyleE2ESJ_EENS1_15EpilogueDefaultEEEEEvvEEEEvNT_6ParamsE:
        .type           _ZN7cutlass13device_kernelINS_4gemm6kernel13GemmUniversalIN4cute5tupleIJiiiiEEENS1_10collective13CollectiveMmaINS1_37MainloopSm90TmaGmmaWarpSpecializedFP8ILi9ENS5_IJNS4_1CILi2EEENSA_ILi1EEESC_EEENS1_35KernelTmaWarpSpecializedCooperativeEEENS5_IJNSA_ILi128EEENSA_ILi64EEESG_EEENS_12float_e5m2_tENS5_IJlSC_lEEESJ_SK_NS4_8TiledMMAINS4_8MMA_AtomIJNS4_4SM904GMMA30MMA_64x64x32_F32E5M2E5M2_SS_TNILNSO_7ScaleInE1ELSQ_1EEEEEENS4_6LayoutISD_NS5_IJSC_NSA_ILi0EEESU_EEEEENS5_IJNS4_10UnderscoreESX_SX_EEEEENS4_13SM90_TMA_LOADENS4_14ComposedLayoutINS4_7SwizzleILi3ELi4ELi3EEENS4_18smem_ptr_flag_bitsILi8EEENST_INS5_IJNSA_ILi8EEESG_EEENS5_IJSG_SC_EEEEEEEvNS4_8identityENS4_23SM90_TMA_LOAD_MULTICASTES1A_vS1B_EENS_8epilogue10collective6detail29Sm90TmaWarpSpecializedAdapterINS1F_15DefaultEpilogueISJ_SK_SK_NS1E_6thread17LinearCombinationISJ_Li1EffLNS1J_9ScaleType4KindE0ELNS_15FloatRoundStyleE2ESJ_EENS1_15EpilogueDefaultEEEEEvvEEEEvNT_6ParamsE,@function
        .size           _ZN7cutlass13device_kernelINS_4gemm6kernel13GemmUniversalIN4cute5tupleIJiiiiEEENS1_10collective13CollectiveMmaINS1_37MainloopSm90TmaGmmaWarpSpecializedFP8ILi9ENS5_IJNS4_1CILi2EEENSA_ILi1EEESC_EEENS1_35KernelTmaWarpSpecializedCooperativeEEENS5_IJNSA_ILi128EEENSA_ILi64EEESG_EEENS_12float_e5m2_tENS5_IJlSC_lEEESJ_SK_NS4_8TiledMMAINS4_8MMA_AtomIJNS4_4SM904GMMA30MMA_64x64x32_F32E5M2E5M2_SS_TNILNSO_7ScaleInE1ELSQ_1EEEEEENS4_6LayoutISD_NS5_IJSC_NSA_ILi0EEESU_EEEEENS5_IJNS4_10UnderscoreESX_SX_EEEEENS4_13SM90_TMA_LOADENS4_14ComposedLayoutINS4_7SwizzleILi3ELi4ELi3EEENS4_18smem_ptr_flag_bitsILi8EEENST_INS5_IJNSA_ILi8EEESG_EEENS5_IJSG_SC_EEEEEEEvNS4_8identityENS4_23SM90_TMA_LOAD_MULTICASTES1A_vS1B_EENS_8epilogue10collective6detail29Sm90TmaWarpSpecializedAdapterINS1F_15DefaultEpilogueISJ_SK_SK_NS1E_6thread17LinearCombinationISJ_Li1EffLNS1J_9ScaleType4KindE0ELNS_15FloatRoundStyleE2ESJ_EENS1_15EpilogueDefaultEEEEEvvEEEEvNT_6ParamsE,(.L_x_153 - _ZN7cutlass13device_kernelINS_4gemm6kernel13GemmUniversalIN4cute5tupleIJiiiiEEENS1_10collective13CollectiveMmaINS1_37MainloopSm90TmaGmmaWarpSpecializedFP8ILi9ENS5_IJNS4_1CILi2EEENSA_ILi1EEESC_EEENS1_35KernelTmaWarpSpecializedCooperativeEEENS5_IJNSA_ILi128EEENSA_ILi64EEESG_EEENS_12float_e5m2_tENS5_IJlSC_lEEESJ_SK_NS4_8TiledMMAINS4_8MMA_AtomIJNS4_4SM904GMMA30MMA_64x64x32_F32E5M2E5M2_SS_TNILNSO_7ScaleInE1ELSQ_1EEEEEENS4_6LayoutISD_NS5_IJSC_NSA_ILi0EEESU_EEEEENS5_IJNS4_10UnderscoreESX_SX_EEEEENS4_13SM90_TMA_LOADENS4_14ComposedLayoutINS4_7SwizzleILi3ELi4ELi3EEENS4_18smem_ptr_flag_bitsILi8EEENST_INS5_IJNSA_ILi8EEESG_EEENS5_IJSG_SC_EEEEEEEvNS4_8identityENS4_23SM90_TMA_LOAD_MULTICASTES1A_vS1B_EENS_8epilogue10collective6detail29Sm90TmaWarpSpecializedAdapterINS1F_15DefaultEpilogueISJ_SK_SK_NS1E_6thread17LinearCombinationISJ_Li1EffLNS1J_9ScaleType4KindE0ELNS_15FloatRoundStyleE2ESJ_EENS1_15EpilogueDefaultEEEEEvvEEEEvNT_6ParamsE)
        .other          _ZN7cutlass13device_kernelINS_4gemm6kernel13GemmUniversalIN4cute5tupleIJiiiiEEENS1_10collective13CollectiveMmaINS1_37MainloopSm90TmaGmmaWarpSpecializedFP8ILi9ENS5_IJNS4_1CILi2EEENSA_ILi1EEESC_EEENS1_35KernelTmaWarpSpecializedCooperativeEEENS5_IJNSA_ILi128EEENSA_ILi64EEESG_EEENS_12float_e5m2_tENS5_IJlSC_lEEESJ_SK_NS4_8TiledMMAINS4_8MMA_AtomIJNS4_4SM904GMMA30MMA_64x64x32_F32E5M2E5M2_SS_TNILNSO_7ScaleInE1ELSQ_1EEEEEENS4_6LayoutISD_NS5_IJSC_NSA_ILi0EEESU_EEEEENS5_IJNS4_10UnderscoreESX_SX_EEEEENS4_13SM90_TMA_LOADENS4_14ComposedLayoutINS4_7SwizzleILi3ELi4ELi3EEENS4_18smem_ptr_flag_bitsILi8EEENST_INS5_IJNSA_ILi8EEESG_EEENS5_IJSG_SC_EEEEEEEvNS4_8identityENS4_23SM90_TMA_LOAD_MULTICASTES1A_vS1B_EENS_8epilogue10collective6detail29Sm90TmaWarpSpecializedAdapterINS1F_15DefaultEpilogueISJ_SK_SK_NS1E_6thread17LinearCombinationISJ_Li1EffLNS1J_9ScaleType4KindE0ELNS_15FloatRoundStyleE2ESJ_EENS1_15EpilogueDefaultEEEEEvvEEEEvNT_6ParamsE,@"STO_CUDA_ENTRY STV_DEFAULT"
_ZN7cutlass13device_kernelINS_4gemm6kernel13GemmUniversalIN4cute5tupleIJiiiiEEENS1_10collective13CollectiveMmaINS1_37MainloopSm90TmaGmmaWarpSpecializedFP8ILi9ENS5_IJNS4_1CILi2EEENSA_ILi1EEESC_EEENS1_35KernelTmaWarpSpecializedCooperativeEEENS5_IJNSA_ILi128EEENSA_ILi64EEESG_EEENS_12float_e5m2_tENS5_IJlSC_lEEESJ_SK_NS4_8TiledMMAINS4_8MMA_AtomIJNS4_4SM904GMMA30MMA_64x64x32_F32E5M2E5M2_SS_TNILNSO_7ScaleInE1ELSQ_1EEEEEENS4_6LayoutISD_NS5_IJSC_NSA_ILi0EEESU_EEEEENS5_IJNS4_10UnderscoreESX_SX_EEEEENS4_13SM90_TMA_LOADENS4_14ComposedLayoutINS4_7SwizzleILi3ELi4ELi3EEENS4_18smem_ptr_flag_bitsILi8EEENST_INS5_IJNSA_ILi8EEESG_EEENS5_IJSG_SC_EEEEEEEvNS4_8identityENS4_23SM90_TMA_LOAD_MULTICASTES1A_vS1B_EENS_8epilogue10collective6detail29Sm90TmaWarpSpecializedAdapterINS1F_15DefaultEpilogueISJ_SK_SK_NS1E_6thread17LinearCombinationISJ_Li1EffLNS1J_9ScaleType4KindE0ELNS_15FloatRoundStyleE2ESJ_EENS1_15EpilogueDefaultEEEEEvvEEEEvNT_6ParamsE:
[----:B------:R-:W-:Y:S01]  /*0000*/  LDC R1, c[0x0][0x28] ;  /* 0x00000a00ff017b82 */ /* 0x000fe20000000800 */
[----:B------:R-:W0:Y:S01]  /*0010*/  S2R R0, SR_TID.X ;  /* 0x0000000000007919 */ /* 0x000e220000002100 */
[----:B------:R-:W-:Y:S01]  /*0020*/  ELECT P0, URZ, PT ;  /* 0x00000000003f782f */ /* 0x000fe20003800000 */
[----:B------:R-:W-:Y:S01]  /*0030*/  BSSY B0, `(.L_x_0) ;  /* 0x000000f000007945 */ /* 0x000fe20003800000 */
[--C-:B0-----:R-:W-:Y:S02]  /*0040*/  SHF.R.U32.HI R2, RZ, 0x5, R0.reuse ;  /* 0x00000005ff027819 */ /* 0x101fe40000011600 */
[----:B------:R-:W-:-:S03]  /*0050*/  SHF.R.U32.HI R3, RZ, 0x7, R0 ;  /* 0x00000007ff037819 */ /* 0x000fc60000011600 */
[----:B------:R-:W0:Y:S04]  /*0060*/  SHFL.IDX PT, R7, R2, RZ, 0x1f ;  /* 0x00001fff02077589 */ /* 0x000e2800000e0000 */
[----:B------:R1:W2:Y:S01]  /*0070*/  SHFL.IDX PT, R4, R3, RZ, 0x1f ;  /* 0x00001fff03047589 */ /* 0x0002a200000e0000 */
[----:B0-----:R-:W-:-:S13]  /*0080*/  ISETP.NE.OR P0, PT, R7, RZ, !P0 ;  /* 0x000000ff0700720c */ /* 0x001fda0004705670 */
[----:B-12---:R-:W-:Y:S05]  /*0090*/  @P0 BRA `(.L_x_1) ;  /* 0x0000000000200947 */ /* 0x006fea0003800000 */
[----:B------:R-:W-:Y:S02]  /*00a0*/  ULDC.64 UR4, c[0x0][0x198] ;  /* 0x0000660000047ab9 */ /* 0x000fe40000000a00 */
[----:B------:R-:W-:Y:S02]  /*00b0*/  UIADD3 UR6, UP0, UR4, 0xf0, URZ ;  /* 0x000000f004067890 */ /* 0x000fe4000ff1e03f */
[----:B------:R-:W-:Y:S02]  /*00c0*/  UIADD3 UR4, UP1, UR4, 0x1f0, URZ ;  /* 0x000001f004047890 */ /* 0x000fe4000ff3e03f */
[----:B------:R-:W-:Y:S02]  /*00d0*/  UIADD3.X UR7, URZ, UR5, URZ, UP0, !UPT ;  /* 0x000000053f077290 */ /* 0x000fe400087fe43f */
[----:B------:R-:W-:-:S07]  /*00e0*/  UIADD3.X UR5, URZ, UR5, URZ, UP1, !UPT ;  /* 0x000000053f057290 */ /* 0x000fce0008ffe43f */
[----:B------:R0:W-:Y:S02]  /*00f0*/  UTMACCTL.PF [UR6] ;  /* 0x00000000060079b9 */ /* 0x0001e40008040000 */
[----:B------:R0:W-:Y:S02]  /*0100*/  UTMACCTL.PF [UR4] ;  /* 0x00000000040079b9 */ /* 0x0001e40008040000 */
[----:B0-----:R-:W-:Y:S01]  /*0110*/  NOP ;  /* 0x0000000000007918 */ /* 0x001fe20000000000 */
.L_x_1:
[----:B------:R-:W-:Y:S05]  /*0120*/  BSYNC B0 ;  /* 0x0000000000007941 */ /* 0x000fea0003800000 */
.L_x_0:
[----:B------:R-:W0:Y:S02]  /*0130*/  SHFL.IDX PT, R3, R2, RZ, 0x1f ;  /* 0x00001fff02037589 */ /* 0x000e2400000e0000 */
[----:B0-----:R-:W-:-:S13]  /*0140*/  ISETP.NE.AND P0, PT, R3, RZ, PT ;  /* 0x000000ff0300720c */ /* 0x001fda0003f05270 */
[----:B------:R-:W-:Y:S05]  /*0150*/  @P0 BRA `(.L_x_2) ;  /* 0x00000000008c0947 */ /* 0x000fea0003800000 */
[----:B------:R-:W-:Y:S01]  /*0160*/  ELECT P0, URZ, PT ;  /* 0x00000000003f782f */ /* 0x000fe20003800000 */
[----:B------:R-:W-:-:S12]  /*0170*/  BSSY B0, `(.L_x_2) ;  /* 0x0000021000007945 */ /* 0x000fd80003800000 */
[----:B------:R-:W-:Y:S05]  /*0180*/  @!P0 BRA `(.L_x_3) ;  /* 0x00000000007c8947 */ /* 0x000fea0003800000 */
[----:B------:R-:W0:Y:S01]  /*0190*/  S2UR UR8, SR_CgaCtaId ;  /* 0x00000000000879c3 */ /* 0x000e220000008800 */
[----:B------:R-:W-:Y:S01]  /*01a0*/  UMOV UR4, 0x400 ;  /* 0x0000040000047882 */ /* 0x000fe20000000000 */
[----:B------:R-:W-:Y:S01]  /*01b0*/  UMOV UR5, 0x1 ;  /* 0x0000000100057882 */ /* 0x000fe20000000000 */
[----:B------:R-:W-:Y:S02]  /*01c0*/  UMOV UR6, 0x4 ;  /* 0x0000000400067882 */ /* 0x000fe40000000000 */
[----:B------:R-:W-:-:S04]  /*01d0*/  UIADD3 UR6, -UR6, 0x100000, URZ ;  /* 0x0010000006067890 */ /* 0x000fc8000fffe13f */
[----:B------:R-:W-:Y:S02]  /*01e0*/  USHF.L.U32 UR7, UR6, 0xb, URZ ;  /* 0x0000000b06077899 */ /* 0x000fe4000800063f */
[----:B------:R-:W-:Y:S02]  /*01f0*/  USHF.L.U32 UR6, UR6, 0x1, URZ ;  /* 0x0000000106067899 */ /* 0x000fe4000800063f */
[----:B0-----:R-:W-:Y:S02]  /*0200*/  ULEA UR8, UR8, UR4, 0x18 ;  /* 0x0000000408087291 */ /* 0x001fe4000f8ec03f */
[----:B------:R-:W-:-:S04]  /*0210*/  UIADD3 UR4, -UR5, 0x100000, URZ ;  /* 0x0010000005047890 */ /* 0x000fc8000fffe13f */
[----:B------:R-:W-:Y:S02]  /*0220*/  USHF.L.U32 UR5, UR4, 0xb, URZ ;  /* 0x0000000b04057899 */ /* 0x000fe4000800063f */
[----:B------:R-:W-:Y:S01]  /*0230*/  USHF.L.U32 UR4, UR4, 0x1, URZ ;  /* 0x0000000104047899 */ /* 0x000fe2000800063f */
[----:B------:R-:W0:Y:S11]  /*0240*/  FENCE.VIEW.ASYNC.S ;  /* 0x00000000000073c6 */ /* 0x000e360000000000 */
[----:B0-----:R0:W1:Y:S01]  /*0250*/  SYNCS.EXCH.64 URZ, [UR8], UR4 ;  /* 0x00000004083f75b2 */ /* 0x0010620008000100 */
[----:B------:R0:W2:Y:S01]  /*0260*/  SYNCS.EXCH.64 URZ, [UR8+0x48], UR6 ;  /* 0x00004806083f75b2 */ /* 0x0000a20008000100 */
[----:B------:R0:W3:Y:S01]  /*0270*/  SYNCS.EXCH.64 URZ, [UR8+0x8], UR4 ;  /* 0x00000804083f75b2 */ /* 0x0000e20008000100 */
[----:B------:R0:W4:Y:S01]  /*0280*/  SYNCS.EXCH.64 URZ, [UR8+0x50], UR6 ;  /* 0x00005006083f75b2 */ /* 0x0001220008000100 */
[----:B------:R0:W0:Y:S01]  /*0290*/  SYNCS.EXCH.64 URZ, [UR8+0x10], UR4 ;  /* 0x00001004083f75b2 */ /* 0x0000220008000100 */
        /* <DEDUP_REMOVED lines=13> */
[----:B------:R-:W-:Y:S01]  /*0370*/  NOP ;  /* 0x0000000000007918 */ /* 0x000fe20000000000 */
.L_x_3:
[----:B0-----:R-:W-:Y:S05]  /*0380*/  BSYNC B0 ;  /* 0x0000000000007941 */ /* 0x001fea0003800000 */
.L_x_2:
[----:B------:R-:W-:Y:S01]  /*0390*/  SHF.R.S32.HI R5, RZ, 0x1f, R0 ;  /* 0x0000001fff057819 */ /* 0x000fe20000011400 */
[----:B------:R-:W0:Y:S01]  /*03a0*/  SHFL.IDX PT, R2, R2, RZ, 0x1f ;  /* 0x00001fff02027589 */ /* 0x000e2200000e0000 */
[----:B------:R-:W5:Y:S01]  /*03b0*/  S2UR UR8, SR_CTAID.X ;  /* 0x00000000000879c3 */ /* 0x000f620000002500 */
[----:B------:R-:W-:Y:S02]  /*03c0*/  ELECT P0, URZ, PT ;  /* 0x00000000003f782f */ /* 0x000fe40003800000 */
[----:B------:R-:W-:Y:S01]  /*03d0*/  LEA.HI R5, R5, R0, RZ, 0x7 ;  /* 0x0000000005057211 */ /* 0x000fe200078f38ff */
[----:B------:R-:W1:Y:S01]  /*03e0*/  S2R R8, SR_CTAID.Y ;  /* 0x0000000000087919 */ /* 0x000e620000002600 */
[----:B------:R-:W-:Y:S01]  /*03f0*/  ULDC UR4, c[0x0][0x150] ;  /* 0x0000540000047ab9 */ /* 0x000fe20000000800 */
[----:B------:R-:W-:Y:S01]  /*0400*/  VIADD R16, R4, 0xffffffff ;  /* 0xffffffff04107836 */ /* 0x000fe20000000000 */
[----:B------:R-:W-:Y:S01]  /*0410*/  LOP3.LUT R5, R5, 0xffffff80, RZ, 0xc0, !PT ;  /* 0xffffff8005057812 */ /* 0x000fe200078ec0ff */
[----:B------:R-:W-:Y:S01]  /*0420*/  NOP ;  /* 0x0000000000007918 */ /* 0x000fe20000000000 */
[----:B------:R-:W2:Y:S01]  /*0430*/  LDC R12, c[0x0][0x144] ;  /* 0x00005100ff0c7b82 */ /* 0x000ea20000000800 */
[----:B------:R-:W-:Y:S01]  /*0440*/  NOP ;  /* 0x0000000000007918 */ /* 0x000fe20000000000 */
[----:B------:R-:W-:Y:S01]  /*0450*/  ISETP.GE.U32.AND P6, PT, R16, 0x2, PT ;  /* 0x000000021000780c */ /* 0x000fe20003fc6070 */
[----:B------:R-:W-:Y:S01]  /*0460*/  IMAD.IADD R5, R0, 0x1, -R5 ;  /* 0x0000000100057824 */ /* 0x000fe200078e0a05 */
[----:B------:R-:W-:-:S04]  /*0470*/  ISETP.NE.AND P3, PT, R4, RZ, PT ;  /* 0x000000ff0400720c */ /* 0x000fc80003f65270 */
[----:B------:R-:W-:Y:S01]  /*0480*/  SHF.R.S32.HI R6, RZ, 0x1f, R5 ;  /* 0x0000001fff067819 */ /* 0x000fe20000011405 */
[----:B------:R-:W3:Y:S03]  /*0490*/  LDC R14, c[0x0][0x140] ;  /* 0x00005000ff0e7b82 */ /* 0x000ee60000000800 */
[----:B------:R-:W-:Y:S02]  /*04a0*/  LEA.HI R6, R6, R5, RZ, 0x3 ;  /* 0x0000000506067211 */ /* 0x000fe400078f18ff */
[----:B0-----:R-:W-:Y:S02]  /*04b0*/  ISETP.NE.OR P0, PT, R2, RZ, !P0 ;  /* 0x000000ff0200720c */ /* 0x001fe40004705670 */
[--C-:B------:R-:W-:Y:S02]  /*04c0*/  SHF.R.S32.HI R2, RZ, 0x3, R6.reuse ;  /* 0x00000003ff027819 */ /* 0x100fe40000011406 */
[----:B------:R-:W-:-:S02]  /*04d0*/  SHF.R.S32.HI R11, RZ, 0x1f, R6 ;  /* 0x0000001fff0b7819 */ /* 0x000fc40000011406 */
[----:B------:R-:W-:Y:S02]  /*04e0*/  SHF.R.S32.HI R6, RZ, 0x1f, R3 ;  /* 0x0000001fff067819 */ /* 0x000fe40000011403 */
[----:B-----5:R-:W-:Y:S02]  /*04f0*/  I2FP.F32.U32 R10, UR8 ;  /* 0x00000008000a7c45 */ /* 0x020fe40008201000 */
[----:B------:R-:W-:Y:S02]  /*0500*/  LEA.HI R11, R11, R2, RZ, 0x2 ;  /* 0x000000020b0b7211 */ /* 0x000fe400078f10ff */
[----:B------:R-:W-:Y:S01]  /*0510*/  LEA.HI R6, R6, R3, RZ, 0x2 ;  /* 0x0000000306067211 */ /* 0x000fe200078f10ff */
[----:B------:R-:W-:Y:S01]  /*0520*/  FMUL R10, R10, UR4 ;  /* 0x000000040a0a7c20 */ /* 0x000fe20008400000 */
[----:B------:R-:W-:Y:S01]  /*0530*/  LOP3.LUT R11, R11, 0xfffffffc, RZ, 0xc0, !PT ;  /* 0xfffffffc0b0b7812 */ /* 0x000fe200078ec0ff */
[----:B------:R-:W-:Y:S01]  /*0540*/  VOTEU.ALL UP0, P0 ;  /* 0x00000000003f7886 */ /* 0x000fe20000000000 */
[----:B------:R-:W-:Y:S01]  /*0550*/  LOP3.LUT R6, R6, 0x3ffffffc, RZ, 0xc0, !PT ;  /* 0x3ffffffc06067812 */ /* 0x000fe200078ec0ff */
[----:B------:R-:W-:Y:S01]  /*0560*/  ULDC UR4, c[0x0][0x154] ;  /* 0x0000550000047ab9 */ /* 0x000fe20000000800 */
[----:B-1----:R-:W-:Y:S01]  /*0570*/  I2FP.F32.U32 R13, R8 ;  /* 0x00000008000d7245 */ /* 0x002fe20000201000 */
[----:B------:R-:W0:Y:S01]  /*0580*/  F2I.U32.TRUNC.NTZ R10, R10 ;  /* 0x0000000a000a7305 */ /* 0x000e22000020f000 */
[----:B------:R-:W-:Y:S01]  /*0590*/  IMAD.IADD R11, R2, 0x1, -R11 ;  /* 0x00000001020b7824 */ /* 0x000fe200078e0a0b */
[----:B------:R-:W1:Y:S01]  /*05a0*/  @!UP0 S2UR UR7, SR_CgaCtaId ;  /* 0x00000000000789c3 */ /* 0x000e620000008800 */
[----:B------:R-:W-:-:S02]  /*05b0*/  IMAD.IADD R6, R3, 0x1, -R6 ;  /* 0x0000000103067824 */ /* 0x000fc400078e0a06 */
[----:B------:R-:W-:Y:S01]  /*05c0*/  FMUL R13, R13, UR4 ;  /* 0x000000040d0d7c20 */ /* 0x000fe20008400000 */
[----:B------:R-:W-:Y:S01]  /*05d0*/  UMOV UR4, 0x20 ;  /* 0x0000002000047882 */ /* 0x000fe20000000000 */
[----:B------:R-:W-:Y:S01]  /*05e0*/  @!UP0 UMOV UR6, 0x400 ;  /* 0x0000040000068882 */ /* 0x000fe20000000000 */
[----:B------:R-:W-:Y:S01]  /*05f0*/  IMAD R6, R6, 0x4, R11 ;  /* 0x0000000406067824 */ /* 0x000fe200078e020b */
[----:B------:R-:W-:-:S04]  /*0600*/  @!UP0 UIADD3 UR4, -UR4, 0x100000, URZ ;  /* 0x0010000004048890 */ /* 0x000fc8000fffe13f */
[----:B------:R-:W-:Y:S02]  /*0610*/  @!UP0 USHF.L.U32 UR5, UR4, 0xb, URZ ;  /* 0x0000000b04058899 */ /* 0x000fe4000800063f */
[----:B------:R-:W-:Y:S01]  /*0620*/  @!UP0 USHF.L.U32 UR4, UR4, 0x1, URZ ;  /* 0x0000000104048899 */ /* 0x000fe2000800063f */
[----:B---3--:R-:W-:Y:S01]  /*0630*/  ISETP.EQ.U32.AND P2, PT, R14, 0x1, PT ;  /* 0x000000010e00780c */ /* 0x008fe20003f42070 */
[----:B------:R-:W3:Y:S01]  /*0640*/  LDC R11, c[0x0][0x148] ;  /* 0x00005200ff0b7b82 */ /* 0x000ee20000000800 */
[----:B------:R-:W5:Y:S01]  /*0650*/  F2I.U32.TRUNC.NTZ R13, R13 ;  /* 0x0000000d000d7305 */ /* 0x000f62000020f000 */
[----:B------:R-:W-:Y:S01]  /*0660*/  LEA.HI R2, R6, R6, RZ, 0x1 ;  /* 0x0000000606027211 */ /* 0x000fe200078f08ff */
[----:B------:R-:W-:Y:S01]  /*0670*/  VOTEU.ALL UP1, P0 ;  /* 0x00000000003f7886 */ /* 0x000fe20000020000 */
[----:B0-----:R-:W-:Y:S02]  /*0680*/  IMAD.MOV R15, RZ, RZ, -R10 ;  /* 0x000000ffff0f7224 */ /* 0x001fe400078e0a0a */
[----:B------:R-:W-:-:S02]  /*0690*/  LOP3.LUT R3, R2, 0xfffffffe, RZ, 0xc0, !PT ;  /* 0xfffffffe02037812 */ /* 0x000fc400078ec0ff */
[----:B------:R-:W-:Y:S01]  /*06a0*/  SHF.R.S32.HI R2, RZ, 0x1f, R7 ;  /* 0x0000001fff027819 */ /* 0x000fe20000011407 */
[----:B--2---:R-:W-:Y:S02]  /*06b0*/  IMAD R10, R12, R15, UR8 ;  /* 0x000000080c0a7e24 */ /* 0x004fe4000f8e020f */
[----:B------:R-:W-:Y:S01]  /*06c0*/  IMAD.IADD R3, R6, 0x1, -R3 ;  /* 0x0000000106037824 */ /* 0x000fe200078e0a03 */
[----:B------:R-:W-:-:S04]  /*06d0*/  LEA.HI R2, R2, R7, RZ, 0x2 ;  /* 0x0000000702027211 */ /* 0x000fc800078f10ff */
[----:B------:R-:W-:Y:S01]  /*06e0*/  ISETP.NE.AND P4, PT, R3, R10, PT ;  /* 0x0000000a0300720c */ /* 0x000fe20003f85270 */
[----:B------:R-:W-:Y:S01]  /*06f0*/  IMAD.SHL.U32 R3, R6, 0x4, RZ ;  /* 0x0000000406037824 */ /* 0x000fe200078e00ff */
[----:B------:R-:W-:Y:S01]  /*0700*/  LOP3.LUT R2, R2, 0xfffffffc, RZ, 0xc0, !PT ;  /* 0xfffffffc02027812 */ /* 0x000fe200078ec0ff */
[----:B-----5:R-:W-:Y:S01]  /*0710*/  IMAD.MOV R20, RZ, RZ, -R13 ;  /* 0x000000ffff147224 */ /* 0x020fe200078e0a0d */
[----:B-1----:R-:W-:Y:S02]  /*0720*/  @!UP0 ULEA UR6, UR7, UR6, 0x18 ;  /* 0x0000000607068291 */ /* 0x002fe4000f8ec03f */
[----:B------:R-:W-:Y:S01]  /*0730*/  LOP3.LUT R3, R6, 0xc, R3, 0x78, !PT ;  /* 0x0000000c06037812 */ /* 0x000fe200078e7803 */
[----:B------:R-:W-:Y:S01]  /*0740*/  IMAD.IADD R7, R7, 0x1, -R2 ;  /* 0x0000000107077824 */ /* 0x000fe200078e0a02 */
[----:B------:R-:W-:Y:S01]  /*0750*/  VOTEU.ALL UP0, P0 ;  /* 0x00000000003f7886 */ /* 0x000fe20000000000 */
[----:B---3--:R-:W-:Y:S01]  /*0760*/  IMAD R13, R11, R20, R8 ;  /* 0x000000140b0d7224 */ /* 0x008fe200078e0208 */
[----:B------:R-:W-:Y:S01]  /*0770*/  LOP3.LUT P0, RZ, R5, 0x7, RZ, 0xc0, !PT ;  /* 0x0000000705ff7812 */ /* 0x000fe2000780c0ff */
[----:B------:R-:W-:Y:S01]  /*0780*/  IMAD.MOV.U32 R6, RZ, RZ, 0x1 ;  /* 0x00000001ff067424 */ /* 0x000fe200078e00ff */
[----:B------:R-:W-:-:S02]  /*0790*/  ISETP.NE.AND P1, PT, R7, 0x3, PT ;  /* 0x000000030700780c */ /* 0x000fc40003f25270 */
[----:B------:R-:W-:Y:S02]  /*07a0*/  @P4 LEA.HI R2, R3, R3, RZ, 0x1 ;  /* 0x0000000303024211 */ /* 0x000fe400078f08ff */
[----:B------:R-:W-:Y:S01]  /*07b0*/  ISETP.EQ.OR P1, PT, R7, RZ, !P1 ;  /* 0x000000ff0700720c */ /* 0x000fe20004f22670 */
[----:B------:R-:W0:Y:S02]  /*07c0*/  FENCE.VIEW.ASYNC.S ;  /* 0x00000000000073c6 */ /* 0x000e240000000000 */
[----:B0-----:R0:W1:Y:S01]  /*07d0*/  @!UP0 SYNCS.EXCH.64 URZ, [UR6+0xa0], UR4 ;  /* 0x0000a004063f85b2 */ /* 0x0010620008000100 */
[----:B------:R-:W-:Y:S02]  /*07e0*/  @P4 SHF.R.S32.HI R2, RZ, 0x1, R2 ;  /* 0x00000001ff024819 */ /* 0x000fe40000011402 */
[----:B------:R-:W-:Y:S02]  /*07f0*/  ISETP.LT.U32.AND P0, PT, R3, 0x2, !P0 ;  /* 0x000000020300780c */ /* 0x000fe40004701070 */
[----:B------:R-:W-:-:S02]  /*0800*/  @P4 ISETP.NE.AND P5, PT, R2, R13, PT ;  /* 0x0000000d0200420c */ /* 0x000fc40003fa5270 */
[----:B------:R-:W-:Y:S02]  /*0810*/  ISETP.EQ.AND P1, PT, R4, RZ, P1 ;  /* 0x000000ff0400720c */ /* 0x000fe40000f22270 */
[----:B------:R-:W-:Y:S02]  /*0820*/  SEL R5, RZ, 0x1, !P0 ;  /* 0x00000001ff057807 */ /* 0x000fe40004000000 */
[----:B------:R-:W-:Y:S02]  /*0830*/  @P4 SEL R6, RZ, 0x1, P5 ;  /* 0x00000001ff064807 */ /* 0x000fe40002800000 */
[----:B------:R-:W-:Y:S02]  /*0840*/  SEL R2, RZ, 0x1, !P1 ;  /* 0x00000001ff027807 */ /* 0x000fe40004800000 */
[----:B------:R-:W-:Y:S01]  /*0850*/  LOP3.LUT R6, R6, R5, RZ, 0xc0, !PT ;  /* 0x0000000506067212 */ /* 0x000fe200078ec0ff */
[----:B------:R0:W2:Y:S01]  /*0860*/  @!UP1 SYNCS.EXCH.64 URZ, [UR6+0xa8], UR4 ;  /* 0x0000a804063f95b2 */ /* 0x0000a20008000100 */
[----:B------:R-:W-:Y:S01]  /*0870*/  SEL R2, R2, 0x2, P6 ;  /* 0x0000000202027807 */ /* 0x000fe20003000000 */
[----:B------:R-:W-:Y:S01]  /*0880*/  NOP ;  /* 0x0000000000007918 */ /* 0x000fe20000000000 */
[----:B------:R-:W-:Y:S05]  /*0890*/  @!P2 BRA `(.L_x_4) ;  /* 0x000000000008a947 */ /* 0x000fea0003800000 */
[----:B-12-4-:R-:W-:Y:S01]  /*08a0*/  UCGABAR_ARV ;  /* 0x00000000000079c7 */ /* 0x016fe20008000000 */
[----:B------:R-:W-:Y:S05]  /*08b0*/  BRA `(.L_x_5) ;  /* 0x0000000000047947 */ /* 0x000fea0003800000 */
.L_x_4:
[----:B-12-4-:R-:W-:Y:S01]  /*08c0*/  NOP ;  /* 0x0000000000007918 */ /* 0x016fe20000000000 */
.L_x_5:
[----:B------:R-:W1:Y:S01]  /*08d0*/  LDC R4, c[0x0][0x65c] ;  /* 0x00019700ff047b82 */ /* 0x000e620000000800 */
[----:B------:R-:W-:Y:S01]  /*08e0*/  IMAD.MOV.U32 R5, RZ, RZ, RZ ;  /* 0x000000ffff057224 */ /* 0x000fe200078e00ff */
[----:B-1----:R-:W-:Y:S01]  /*08f0*/  ISETP.NE.AND P4, PT, R4, 0x1, PT ;  /* 0x000000010400780c */ /* 0x002fe20003f85270 */
[----:B------:R-:W-:-:S12]  /*0900*/  IMAD.U32 R4, RZ, RZ, UR8 ;  /* 0x00000008ff047e24 */ /* 0x000fd8000f8e00ff */
[----:B------:R-:W1:Y:S01]  /*0910*/  @P4 LDC R15, c[0x0][0x10] ;  /* 0x00000400ff0f4b82 */ /* 0x000e620000000800 */
[----:B------:R-:W-:Y:S02]  /*0920*/  @P4 IMAD.MOV.U32 R9, RZ, RZ, RZ ;  /* 0x000000ffff094224 */ /* 0x000fe400078e00ff */
[----:B------:R-:W-:-:S05]  /*0930*/  @P4 IMAD.MOV.U32 R17, RZ, RZ, RZ ;  /* 0x000000ffff114224 */ /* 0x000fca00078e00ff */
[----:B------:R-:W2:Y:S01]  /*0940*/  @!P4 LDC R13, c[0x0][0xc] ;  /* 0x00000300ff0dcb82 */ /* 0x000ea20000000800 */
[----:B-1----:R-:W-:-:S04]  /*0950*/  @P4 IMAD.WIDE.U32 R14, R15, UR8, R8 ;  /* 0x000000080f0e4c25 */ /* 0x002fc8000f8e0008 */
[----:B--2---:R-:W-:-:S04]  /*0960*/  @!P4 IMAD.WIDE.U32 R12, R8, R13, R4 ;  /* 0x0000000d080cc225 */ /* 0x004fc800078e0004 */
[----:B------:R-:W-:Y:S02]  /*0970*/  @P4 IMAD.MOV.U32 R4, RZ, RZ, R14 ;  /* 0x000000ffff044224 */ /* 0x000fe400078e000e */
[----:B------:R-:W-:Y:S02]  /*0980*/  @P4 IMAD.IADD R5, R15, 0x1, R17 ;  /* 0x000000010f054824 */ /* 0x000fe400078e0211 */
[----:B------:R-:W-:Y:S02]  /*0990*/  @!P4 IMAD.MOV.U32 R4, RZ, RZ, R12 ;  /* 0x000000ffff04c224 */ /* 0x000fe400078e000c */
[----:B------:R-:W-:Y:S01]  /*09a0*/  @!P4 IMAD.MOV.U32 R5, RZ, RZ, R13 ;  /* 0x000000ffff05c224 */ /* 0x000fe200078e000d */
[----:B------:R-:W-:Y:S06]  /*09b0*/  @!P2 BRA `(.L_x_6) ;  /* 0x00000000000ca947 */ /* 0x000fec0003800000 */
[----:B------:R-:W-:Y:S01]  /*09c0*/  UCGABAR_WAIT ;  /* 0x0000000000007dc7 */ /* 0x000fe20008000000 */
[----:B------:R-:W-:Y:S01]  /*09d0*/  CCTL.IVALL ;  /* 0x00000000ff00798f */ /* 0x000fe20002000000 */
[----:B------:R-:W-:Y:S05]  /*09e0*/  BRA `(.L_x_7) ;  /* 0x0000000000047947 */ /* 0x000fea0003800000 */
.L_x_6:
[----:B------:R-:W-:Y:S06]  /*09f0*/  BAR.SYNC.DEFER_BLOCKING 0x0 ;  /* 0x0000000000007b1d */ /* 0x000fec0000010000 */
.L_x_7:
[----:B------:R-:W-:Y:S05]  /*0a00*/  @!P3 BRA `(.L_x_8) ;  /* 0x0000004c0054b947 */ /* 0x000fea0003800000 */
[----:B------:R-:W-:-:S13]  /*0a10*/  ISETP.GT.U32.AND P0, PT, R16, 0x1, PT ;  /* 0x000000011000780c */ /* 0x000fda0003f04070 */
[----:B0-----:R-:W-:Y:S05]  /*0a20*/  @P0 EXIT ;  /* 0x000000000000094d */ /* 0x001fea0003800000 */
[----:B------:R-:W-:Y:S01]  /*0a30*/  ULDC.64 UR4, c[0x0][0x650] ;  /* 0x0001940000047ab9 */ /* 0x000fe20000000a00 */
[----:B------:R-:W-:Y:S01]  /*0a40*/  PRMT R14, RZ, 0x7610, R14 ;  /* 0x00007610ff0e7816 */ /* 0x000fe2000000000e */
[----:B------:R-:W-:Y:S01]  /*0a50*/  IMAD.MOV.U32 R71, RZ, RZ, -0x1 ;  /* 0xffffffffff477424 */ /* 0x000fe200078e00ff */
[----:B------:R-:W-:Y:S01]  /*0a60*/  ISETP.GE.U32.AND P0, PT, R4, UR4, PT ;  /* 0x0000000404007c0c */ /* 0x000fe2000bf06070 */
[----:B------:R-:W-:Y:S02]  /*0a70*/  IMAD.MOV.U32 R15, RZ, RZ, -0x1 ;  /* 0xffffffffff0f7424 */ /* 0x000fe400078e00ff */
[----:B------:R-:W-:Y:S01]  /*0a80*/  IMAD.MOV.U32 R73, RZ, RZ, -0x1 ;  /* 0xffffffffff497424 */ /* 0x000fe200078e00ff */
[----:B------:R-:W-:-:S13]  /*0a90*/  ISETP.GE.U32.AND.EX P0, PT, R5, UR5, PT, P0 ;  /* 0x0000000505007c0c */ /* 0x000fda000bf06100 */
[----:B------:R-:W-:Y:S05]  /*0aa0*/  @P0 BRA `(.L_x_9) ;  /* 0x0000000400240947 */ /* 0x000fea0003800000 */
[----:B------:R-:W0:Y:S01]  /*0ab0*/  LDC.64 R22, c[0x0][0x628] ;  /* 0x00018a00ff167b82 */ /* 0x000e220000000a00 */
[----:B------:R-:W-:Y:S02]  /*0ac0*/  IMAD.MOV.U32 R12, RZ, RZ, R4 ;  /* 0x000000ffff0c7224 */ /* 0x000fe400078e0004 */
[----:B------:R-:W-:-:S05]  /*0ad0*/  IMAD.MOV.U32 R13, RZ, RZ, R5 ;  /* 0x000000ffff0d7224 */ /* 0x000fca00078e0005 */
[----:B------:R-:W1:Y:S08]  /*0ae0*/  LDC R18, c[0x0][0x630] ;  /* 0x00018c00ff127b82 */ /* 0x000e700000000800 */
[----:B------:R-:W2:Y:S01]  /*0af0*/  LDC.64 R24, c[0x0][0x620] ;  /* 0x00018800ff187b82 */ /* 0x000ea20000000a00 */
[----:B0-----:R-:W-:-:S04]  /*0b00*/  ISETP.NE.U32.AND P0, PT, R22, RZ, PT ;  /* 0x000000ff1600720c */ /* 0x001fc80003f05070 */
[----:B------:R-:W-:-:S13]  /*0b10*/  ISETP.NE.AND.EX P0, PT, R23, RZ, PT, P0 ;  /* 0x000000ff1700720c */ /* 0x000fda0003f05300 */
[----:B-12---:R-:W-:Y:S05]  /*0b20*/  @!P0 BRA `(.L_x_10) ;  /* 0x0000000000288947 */ /* 0x006fea0003800000 */
[----:B------:R-:W0:Y:S02]  /*0b30*/  LDC R7, c[0x0][0x634] ;  /* 0x00018d00ff077b82 */ /* 0x000e240000000800 */
[----:B0-----:R-:W-:-:S05]  /*0b40*/  IADD3 R7, P0, R4, R7, RZ ;  /* 0x0000000704077210 */ /* 0x001fca0007f1e0ff */
[----:B------:R-:W-:-:S04]  /*0b50*/  IMAD.X R19, RZ, RZ, R5, P0 ;  /* 0x000000ffff137224 */ /* 0x000fc800000e0605 */
[----:B------:R-:W-:-:S04]  /*0b60*/  IMAD.WIDE.U32 R12, R19, R22, RZ ;  /* 0x00000016130c7225 */ /* 0x000fc800078e00ff */
[----:B------:R-:W-:-:S04]  /*0b70*/  IMAD.WIDE.U32 R14, P0, R7, R23, R12 ;  /* 0x00000017070e7225 */ /* 0x000fc8000780000c */
[----:B------:R-:W-:-:S04]  /*0b80*/  IMAD.WIDE.U32 R12, R7, R22, RZ ;  /* 0x00000016070c7225 */ /* 0x000fc800078e00ff */
[----:B------:R-:W-:Y:S01]  /*0b90*/  IMAD.X R17, RZ, RZ, RZ, P0 ;  /* 0x000000ffff117224 */ /* 0x000fe200000e06ff */
[----:B------:R-:W-:Y:S01]  /*0ba0*/  IADD3 RZ, P0, R13, R14, RZ ;  /* 0x0000000e0dff7210 */ /* 0x000fe20007f1e0ff */
[----:B------:R-:W-:-:S04]  /*0bb0*/  IMAD.MOV.U32 R16, RZ, RZ, R15 ;  /* 0x000000ffff107224 */ /* 0x000fc800078e000f */
[----:B------:R-:W-:-:S08]  /*0bc0*/  IMAD.WIDE.U32.X R12, R19, R23, R16, P0 ;  /* 0x00000017130c7225 */ /* 0x000fd000000e0410 */
.L_x_10:
[----:B------:R-:W0:Y:S01]  /*0bd0*/  LDC.64 R28, c[0x0][0x640] ;  /* 0x00019000ff1c7b82 */ /* 0x000e220000000a00 */
[--C-:B------:R-:W-:Y:S01]  /*0be0*/  SHF.R.U64 R73, R12, R18, R13.reuse ;  /* 0x000000120c497219 */ /* 0x100fe2000000120d */
[----:B------:R-:W-:Y:S01]  /*0bf0*/  IMAD R27, R11, R20, R8 ;  /* 0x000000140b1b7224 */ /* 0x000fe200078e0208 */
[----:B------:R-:W-:Y:S01]  /*0c00*/  SHF.R.U32.HI R7, RZ, R18, R13 ;  /* 0x00000012ff077219 */ /* 0x000fe2000001160d */
[----:B------:R-:W-:Y:S01]  /*0c10*/  IMAD.MOV.U32 R23, RZ, RZ, 0x1 ;  /* 0x00000001ff177424 */ /* 0x000fe200078e00ff */
[----:B------:R-:W-:-:S03]  /*0c20*/  IADD3 R9, P0, RZ, -R73, RZ ;  /* 0x80000049ff097210 */ /* 0x000fc60007f1e0ff */
[----:B------:R-:W1:Y:S02]  /*0c30*/  LDC R22, c[0x0][0x618] ;  /* 0x00018600ff167b82 */ /* 0x000e640000000800 */
[----:B------:R-:W-:Y:S02]  /*0c40*/  IMAD.X R7, RZ, RZ, ~R7, P0 ;  /* 0x000000ffff077224 */ /* 0x000fe400000e0e07 */
[----:B------:R-:W-:-:S04]  /*0c50*/  IMAD.WIDE.U32 R12, R9, R24, R4 ;  /* 0x00000018090c7225 */ /* 0x000fc800078e0004 */
[----:B------:R-:W2:Y:S01]  /*0c60*/  LDC R18, c[0x0][0x608] ;  /* 0x00018200ff127b82 */ /* 0x000ea20000000800 */
[----:B------:R-:W-:Y:S02]  /*0c70*/  IMAD R14, R7, R24, RZ ;  /* 0x00000018070e7224 */ /* 0x000fe400078e02ff */
[----:B------:R-:W-:Y:S02]  /*0c80*/  IMAD.MOV.U32 R7, RZ, RZ, -0x1 ;  /* 0xffffffffff077424 */ /* 0x000fe400078e00ff */
[----:B------:R-:W-:-:S03]  /*0c90*/  IMAD R9, R9, R25, R14 ;  /* 0x0000001909097224 */ /* 0x000fc600078e020e */
[----:B------:R-:W3:Y:S01]  /*0ca0*/  LDC R26, c[0x0][0x658] ;  /* 0x00019600ff1a7b82 */ /* 0x000ee20000000800 */
[----:B------:R-:W-:Y:S01]  /*0cb0*/  IMAD.IADD R9, R13, 0x1, R9 ;  /* 0x000000010d097824 */ /* 0x000fe200078e0209 */
[----:B0-----:R-:W-:-:S04]  /*0cc0*/  ISETP.NE.U32.AND P0, PT, R28, RZ, PT ;  /* 0x000000ff1c00720c */ /* 0x001fc80003f05070 */
[----:B------:R-:W-:Y:S02]  /*0cd0*/  ISETP.NE.AND.EX P0, PT, R29, RZ, PT, P0 ;  /* 0x000000ff1d00720c */ /* 0x000fe40003f05300 */
[----:B------:R-:W0:Y:S01]  /*0ce0*/  LDC R24, c[0x0][0x600] ;  /* 0x00018000ff187b82 */ /* 0x000e220000000800 */
[-CC-:B-1----:R-:W-:Y:S02]  /*0cf0*/  SHF.R.U64 R16, R12, R22.reuse, R9.reuse ;  /* 0x000000160c107219 */ /* 0x182fe40000001209 */
[----:B------:R-:W-:-:S05]  /*0d00*/  SHF.R.U32.HI R9, RZ, R22, R9 ;  /* 0x00000016ff097219 */ /* 0x000fca0000011609 */
[----:B------:R-:W1:Y:S01]  /*0d10*/  LDC R19, c[0x0][0x648] ;  /* 0x00019200ff137b82 */ /* 0x000e620000000800 */
[-CC-:B--2---:R-:W-:Y:S02]  /*0d20*/  SHF.R.U64 R22, R16, R18.reuse, R9.reuse ;  /* 0x0000001210167219 */ /* 0x184fe40000001209 */
[----:B------:R-:W-:-:S05]  /*0d30*/  SHF.R.U32.HI R9, RZ, R18, R9 ;  /* 0x00000012ff097219 */ /* 0x000fca0000011609 */
[----:B------:R-:W2:Y:S01]  /*0d40*/  LDC R21, c[0x0][0x638] ;  /* 0x00018e00ff157b82 */ /* 0x000ea20000000800 */
[-CC-:B---3--:R-:W-:Y:S02]  /*0d50*/  SHF.R.U64 R18, R22, R26.reuse, R9.reuse ;  /* 0x0000001a16127219 */ /* 0x188fe40000001209 */
[-C--:B------:R-:W-:Y:S02]  /*0d60*/  SHF.L.U32 R7, R7, R26.reuse, RZ ;  /* 0x0000001a07077219 */ /* 0x080fe400000006ff */
[----:B------:R-:W-:Y:S01]  /*0d70*/  SHF.R.U32.HI R9, RZ, R26, R9 ;  /* 0x0000001aff097219 */ /* 0x000fe20000011609 */
[----:B------:R-:W-:Y:S01]  /*0d80*/  IMAD.MOV.U32 R8, RZ, RZ, R18 ;  /* 0x000000ffff087224 */ /* 0x000fe200078e0012 */
[----:B------:R-:W-:Y:S01]  /*0d90*/  LOP3.LUT R11, RZ, R7, RZ, 0x33, !PT ;  /* 0x00000007ff0b7212 */ /* 0x000fe200078e33ff */
[----:B------:R-:W3:Y:S01]  /*0da0*/  LDC R25, c[0x0][0x610] ;  /* 0x00018400ff197b82 */ /* 0x000ee20000000800 */
[----:B------:R-:W-:Y:S05]  /*0db0*/  @!P0 BRA `(.L_x_11) ;  /* 0x0000000000288947 */ /* 0x000fea0003800000 */
[----:B------:R-:W4:Y:S02]  /*0dc0*/  LDC R7, c[0x0][0x64c] ;  /* 0x00019300ff077b82 */ /* 0x000f240000000800 */
[----:B----4-:R-:W-:-:S05]  /*0dd0*/  IADD3 R7, P0, R18, R7, RZ ;  /* 0x0000000712077210 */ /* 0x010fca0007f1e0ff */
        /* <DEDUP_REMOVED lines=8> */
.L_x_11:
[----:B-1----:R-:W-:Y:S01]  /*0e60*/  SHF.R.U64 R9, R8, R19, R9 ;  /* 0x0000001308097219 */ /* 0x002fe20000001209 */
[----:B------:R-:W-:Y:S01]  /*0e70*/  IMAD.MOV.U32 R14, RZ, RZ, 0x1 ;  /* 0x00000001ff0e7424 */ /* 0x000fe200078e00ff */
[----:B------:R-:W-:Y:S01]  /*0e80*/  LOP3.LUT R8, R22, R11, RZ, 0xc0, !PT ;  /* 0x0000000b16087212 */ /* 0x000fe200078ec0ff */
[----:B0-----:R-:W-:Y:S01]  /*0e90*/  VIADD R11, R24, 0xffffffff ;  /* 0xffffffff180b7836 */ /* 0x001fe20000000000 */
[----:B------:R-:W-:Y:S01]  /*0ea0*/  SHF.L.U32 R7, R23, R26, RZ ;  /* 0x0000001a17077219 */ /* 0x000fe200000006ff */
[----:B------:R-:W-:Y:S01]  /*0eb0*/  IMAD.MOV R12, RZ, RZ, -R9 ;  /* 0x000000ffff0c7224 */ /* 0x000fe200078e0a09 */
[----:B------:R-:W-:Y:S02]  /*0ec0*/  SEL R10, R10, R27, !P4 ;  /* 0x0000001b0a0a7207 */ /* 0x000fe40006000000 */
[----:B------:R-:W-:Y:S01]  /*0ed0*/  LOP3.LUT R11, R16, R11, RZ, 0xc0, !PT ;  /* 0x0000000b100b7212 */ /* 0x000fe200078ec0ff */
[----:B------:R-:W-:Y:S02]  /*0ee0*/  IMAD R9, R7, R9, R8 ;  /* 0x0000000907097224 */ /* 0x000fe400078e0208 */
[----:B--2---:R-:W-:-:S02]  /*0ef0*/  IMAD R7, R12, R21, R18 ;  /* 0x000000150c077224 */ /* 0x004fc400078e0212 */
[----:B---3--:R-:W-:Y:S02]  /*0f00*/  IMAD R10, R9, R25, R10 ;  /* 0x00000019090a7224 */ /* 0x008fe400078e020a */
[----:B------:R-:W-:-:S05]  /*0f10*/  IMAD R7, R7, R24, R11 ;  /* 0x0000001807077224 */ /* 0x000fca00078e020b */
[----:B------:R-:W-:Y:S02]  /*0f20*/  SEL R15, R7, R10, !P4 ;  /* 0x0000000a070f7207 */ /* 0x000fe40006000000 */
[----:B------:R-:W-:-:S07]  /*0f30*/  SEL R71, R10, R7, !P4 ;  /* 0x000000070a477207 */ /* 0x000fce0006000000 */
.L_x_9:
[----:B------:R-:W-:-:S08]  /*0f40*/  NOP ;  /* 0x0000000000007918 */ /* 0x000fd00000000000 */
[----:B------:R-:W0:Y:S02]  /*0f50*/  USETMAXREG.TRY_ALLOC.CTAPOOL UP0, 0xe8 ;  /* 0x000000e8000079c8 */ /* 0x000e240008000600 */
[----:B0-----:R-:W-:-:S13]  /*0f60*/  PLOP3.LUT P0, PT, PT, PT, UP0, 0x80, 0x0 ;  /* 0x000000000000781c */ /* 0x001fda0003f0f008 */
[----:B------:R-:W-:Y:S05]  /*0f70*/  @!P0 BRA `(.L_x_9) ;  /* 0xfffffffc00f08947 */ /* 0x000fea000383ffff */
[----:B------:R-:W-:Y:S01]  /*0f80*/  ULDC.64 UR4, c[0x0][0x598] ;  /* 0x0001660000047ab9 */ /* 0x000fe20000000a00 */
[----:B------:R-:W-:Y:S01]  /*0f90*/  ULDC.64 UR16, c[0x0][0x208] ;  /* 0x0000820000107ab9 */ /* 0x000fe20000000a00 */
[----:B------:R-:W-:-:S04]  /*0fa0*/  ISETP.NE.U32.AND P0, PT, RZ, UR4, PT ;  /* 0x00000004ff007c0c */ /* 0x000fc8000bf05070 */
[----:B------:R-:W-:-:S13]  /*0fb0*/  ISETP.NE.AND.EX P0, PT, RZ, UR5, PT, P0 ;  /* 0x00000005ff007c0c */ /* 0x000fda000bf05300 */
[----:B------:R-:W-:Y:S05]  /*0fc0*/  @!P0 BRA `(.L_x_12) ;  /* 0x00000000001c8947 */ /* 0x000fea0003800000 */
[----:B------:R-:W0:Y:S02]  /*0fd0*/  LDC.64 R8, c[0x0][0x598] ;  /* 0x00016600ff087b82 */ /* 0x000e240000000a00 */
[----:B0-----:R-:W2:Y:S02]  /*0fe0*/  LDG.E.64 R8, desc[UR16][R8.64] ;  /* 0x0000001008087981 */ /* 0x001ea4000c1e1b00 */
[----:B--2---:R-:W-:-:S04]  /*0ff0*/  ISETP.NE.U32.AND P0, PT, R8, RZ, PT ;  /* 0x000000ff0800720c */ /* 0x004fc80003f05070 */
[----:B------:R-:W-:-:S13]  /*1000*/  ISETP.NE.AND.EX P0, PT, R9, RZ, PT, P0 ;  /* 0x000000ff0900720c */ /* 0x000fda0003f05300 */
[----:B------:R-:W-:Y:S05]  /*1010*/  @!P0 BRA `(.L_x_12) ;  /* 0x0000000000088947 */ /* 0x000fea0003800000 */
[----:B------:R0:W5:Y:S01]  /*1020*/  LD.E R7, desc[UR16][R8.64] ;  /* 0x0000001008077980 */ /* 0x000162000c101900 */
[----:B------:R-:W-:Y:S05]  /*1030*/  BRA `(.L_x_13) ;  /* 0x0000000000207947 */ /* 0x000fea0003800000 */
.L_x_12:
[----:B------:R-:W-:Y:S02]  /*1040*/  ULDC.64 UR4, c[0x0][0x588] ;  /* 0x0001620000047ab9 */ /* 0x000fe40000000a00 */
[----:B------:R-:W-:-:S04]  /*1050*/  ISETP.NE.U32.AND P0, PT, RZ, UR4, PT ;  /* 0x00000004ff007c0c */ /* 0x000fc8000bf05070 */
[----:B------:R-:W-:-:S13]  /*1060*/  ISETP.NE.AND.EX P0, PT, RZ, UR5, PT, P0 ;  /* 0x00000005ff007c0c */ /* 0x000fda000bf05300 */
[----:B------:R-:W-:Y:S05]  /*1070*/  @!P0 BRA `(.L_x_14) ;  /* 0x00000000000c8947 */ /* 0x000fea0003800000 */
[----:B------:R-:W0:Y:S02]  /*1080*/  LDC.64 R8, c[0x0][0x588] ;  /* 0x00016200ff087b82 */ /* 0x000e240000000a00 */
[----:B0-----:R1:W5:Y:S01]  /*1090*/  LDG.E R7, desc[UR16][R8.64] ;  /* 0x0000001008077981 */ /* 0x001362000c1e1900 */
[----:B------:R-:W-:Y:S05]  /*10a0*/  BRA `(.L_x_13) ;  /* 0x0000000000047947 */ /* 0x000fea0003800000 */
.L_x_14:
[----:B------:R-:W2:Y:S02]  /*10b0*/  LDC R7, c[0x0][0x580] ;  /* 0x00016000ff077b82 */ /* 0x000ea40000000800 */
.L_x_13:
[----:B------:R-:W-:Y:S02]  /*10c0*/  ULDC.64 UR4, c[0x0][0x5a0] ;  /* 0x0001680000047ab9 */ /* 0x000fe40000000a00 */
[----:B------:R-:W-:-:S04]  /*10d0*/  ISETP.NE.U32.AND P0, PT, RZ, UR4, PT ;  /* 0x00000004ff007c0c */ /* 0x000fc8000bf05070 */
[----:B------:R-:W-:-:S13]  /*10e0*/  ISETP.NE.AND.EX P0, PT, RZ, UR5, PT, P0 ;  /* 0x00000005ff007c0c */ /* 0x000fda000bf05300 */
[----:B------:R-:W-:Y:S05]  /*10f0*/  @!P0 BRA `(.L_x_15) ;  /* 0x00000000001c8947 */ /* 0x000fea0003800000 */
[----:B01----:R-:W0:Y:S02]  /*1100*/  LDC.64 R8, c[0x0][0x5a0] ;  /* 0x00016800ff087b82 */ /* 0x003e240000000a00 */
[----:B0-----:R-:W3:Y:S02]  /*1110*/  LDG.E.64 R8, desc[UR16][R8.64] ;  /* 0x0000001008087981 */ /* 0x001ee4000c1e1b00 */
[----:B---3--:R-:W-:-:S04]  /*1120*/  ISETP.NE.U32.AND P0, PT, R8, RZ, PT ;  /* 0x000000ff0800720c */ /* 0x008fc80003f05070 */
[----:B------:R-:W-:-:S13]  /*1130*/  ISETP.NE.AND.EX P0, PT, R9, RZ, PT, P0 ;  /* 0x000000ff0900720c */ /* 0x000fda0003f05300 */
[----:B------:R-:W-:Y:S05]  /*1140*/  @!P0 BRA `(.L_x_15) ;  /* 0x0000000000088947 */ /* 0x000fea0003800000 */
[----:B------:R0:W5:Y:S01]  /*1150*/  LD.E R12, desc[UR16][R8.64] ;  /* 0x00000010080c7980 */ /* 0x000162000c101900 */
[----:B------:R-:W-:Y:S05]  /*1160*/  BRA `(.L_x_16) ;  /* 0x0000000000207947 */ /* 0x000fea0003800000 */
.L_x_15:
[----:B------:R-:W-:Y:S02]  /*1170*/  ULDC.64 UR4, c[0x0][0x590] ;  /* 0x0001640000047ab9 */ /* 0x000fe40000000a00 */
[----:B------:R-:W-:-:S04]  /*1180*/  ISETP.NE.U32.AND P0, PT, RZ, UR4, PT ;  /* 0x00000004ff007c0c */ /* 0x000fc8000bf05070 */
[----:B------:R-:W-:-:S13]  /*1190*/  ISETP.NE.AND.EX P0, PT, RZ, UR5, PT, P0 ;  /* 0x00000005ff007c0c */ /* 0x000fda000bf05300 */
[----:B------:R-:W-:Y:S05]  /*11a0*/  @!P0 BRA `(.L_x_17) ;  /* 0x00000000000c8947 */ /* 0x000fea0003800000 */
[----:B------:R-:W3:Y:S02]  /*11b0*/  LDC.64 R12, c[0x0][0x590] ;  /* 0x00016400ff0c7b82 */ /* 0x000ee40000000a00 */
[----:B---3--:R3:W5:Y:S01]  /*11c0*/  LDG.E R12, desc[UR16][R12.64] ;  /* 0x000000100c0c7981 */ /* 0x008762000c1e1900 */
[----:B------:R-:W-:Y:S05]  /*11d0*/  BRA `(.L_x_16) ;  /* 0x0000000000047947 */ /* 0x000fea0003800000 */
.L_x_17:
[----:B------:R-:W4:Y:S02]  /*11e0*/  LDC R12, c[0x0][0x584] ;  /* 0x00016100ff0c7b82 */ /* 0x000f240000000800 */
.L_x_16:
[----:B------:R-:W-:-:S13]  /*11f0*/  LOP3.LUT P0, RZ, R14, 0xff, RZ, 0xc0, !PT ;  /* 0x000000ff0eff7812 */ /* 0x000fda000780c0ff */
[----:B------:R-:W-:Y:S05]  /*1200*/  @!P0 EXIT ;  /* 0x000000000000894d */ /* 0x000fea0003800000 */
[----:B------:R-:W-:Y:S01]  /*1210*/  ULDC UR4, c[0x0][0x28c] ;  /* 0x0000a30000047ab9 */ /* 0x000fe20000000800 */
[----:B------:R-:W-:Y:S01]  /*1220*/  LOP3.LUT R81, R2, 0x1, RZ, 0xfc, !PT ;  /* 0x0000000102517812 */ /* 0x000fe200078efcff */
[----:B------:R-:W-:-:S04]  /*1230*/  UIADD3 UR4, UR4, 0x7f, URZ ;  /* 0x0000007f04047890 */ /* 0x000fc8000fffe03f */
[----:B------:R-:W-:-:S04]  /*1240*/  USHF.R.S32.HI UR5, URZ, 0x1f, UR4 ;  /* 0x0000001f3f057899 */ /* 0x000fc80008011404 */
[----:B------:R-:W-:-:S03]  /*1250*/  ULEA.HI UR5, UR5, UR4, URZ, 0x7 ;  /* 0x0000000405057291 */ /* 0x000fc6000f8f383f */
[----:B------:R-:W-:Y:S01]  /*1260*/  UMOV UR4, URZ ;  /* 0x0000003f00047c82 */ /* 0x000fe20008000000 */
[----:B------:R-:W-:-:S03]  /*1270*/  USHF.R.S32.HI UR9, URZ, 0x7, UR5 ;  /* 0x000000073f097899 */ /* 0x000fc60008011405 */
[----:B------:R-:W-:-:S09]  /*1280*/  UMOV UR5, URZ ;  /* 0x0000003f00057c82 */ /* 0x000fd20008000000 */
.L_x_108:
[----:B01----:R-:W-:Y:S01]  /*1290*/  LOP3.LUT R8, R0, 0x80, RZ, 0xc0, !PT ;  /* 0x0000008000087812 */ /* 0x003fe200078ec0ff */
[----:B------:R-:W0:Y:S01]  /*12a0*/  S2UR UR13, SR_CgaCtaId ;  /* 0x00000000000d79c3 */ /* 0x000e220000008800 */
[----:B------:R-:W-:Y:S01]  /*12b0*/  UMOV UR12, 0x400 ;  /* 0x00000400000c7882 */ /* 0x000fe20000000000 */
[----:B------:R-:W-:Y:S01]  /*12c0*/  UMOV UR6, URZ ;  /* 0x0000003f00067c82 */ /* 0x000fe20008000000 */
[----:B------:R-:W-:Y:S01]  /*12d0*/  SHF.R.U32.HI R8, RZ, 0x7, R8 ;  /* 0x00000007ff087819 */ /* 0x000fe20000011608 */
[----:B------:R-:W-:Y:S01]  /*12e0*/  UMOV UR7, URZ ;  /* 0x0000003f00077c82 */ /* 0x000fe20008000000 */
[----:B------:R-:W-:Y:S01]  /*12f0*/  UMOV UR18, UR5 ;  /* 0x0000000500127c82 */ /* 0x000fe20008000000 */
[----:B------:R-:W-:Y:S01]  /*1300*/  CS2R R16, SRZ ;  /* 0x0000000000107805 */ /* 0x000fe2000001ff00 */
[----:B---3--:R-:W-:Y:S01]  /*1310*/  IMAD.MOV.U32 R13, RZ, RZ, RZ ;  /* 0x000000ffff0d7224 */ /* 0x008fe200078e00ff */
[----:B------:R-:W1:Y:S01]  /*1320*/  LDC R9, c[0x0][0x28c] ;  /* 0x0000a300ff097b82 */ /* 0x000e620000000800 */
[----:B------:R-:W3:Y:S01]  /*1330*/  SHFL.IDX PT, R8, R8, RZ, 0x1f ;  /* 0x00001fff08087589 */ /* 0x000ee200000e0000 */
[----:B------:R-:W-:-:S02]  /*1340*/  CS2R R18, SRZ ;  /* 0x0000000000127805 */ /* 0x000fc4000001ff00 */
[----:B------:R-:W-:Y:S02]  /*1350*/  CS2R R20, SRZ ;  /* 0x0000000000147805 */ /* 0x000fe4000001ff00 */
[----:B------:R-:W-:Y:S02]  /*1360*/  CS2R R22, SRZ ;  /* 0x0000000000167805 */ /* 0x000fe4000001ff00 */
[----:B------:R-:W-:Y:S02]  /*1370*/  CS2R R56, SRZ ;  /* 0x0000000000387805 */ /* 0x000fe4000001ff00 */
[----:B------:R-:W-:Y:S02]  /*1380*/  CS2R R58, SRZ ;  /* 0x00000000003a7805 */ /* 0x000fe4000001ff00 */
[----:B------:R-:W-:Y:S02]  /*1390*/  CS2R R60, SRZ ;  /* 0x00000000003c7805 */ /* 0x000fe4000001ff00 */
[----:B------:R-:W-:-:S02]  /*13a0*/  CS2R R62, SRZ ;  /* 0x00000000003e7805 */ /* 0x000fc4000001ff00 */
[----:B------:R-:W-:Y:S02]  /*13b0*/  CS2R R64, SRZ ;  /* 0x0000000000407805 */ /* 0x000fe4000001ff00 */
[----:B------:R-:W-:Y:S02]  /*13c0*/  CS2R R66, SRZ ;  /* 0x0000000000427805 */ /* 0x000fe4000001ff00 */
[----:B------:R-:W-:Y:S01]  /*13d0*/  CS2R R68, SRZ ;  /* 0x0000000000447805 */ /* 0x000fe2000001ff00 */
[----:B------:R-:W-:Y:S01]  /*13e0*/  IMAD.MOV.U32 R70, RZ, RZ, RZ ;  /* 0x000000ffff467224 */ /* 0x000fe200078e00ff */
[----:B------:R-:W-:Y:S01]  /*13f0*/  CS2R R74, SRZ ;  /* 0x00000000004a7805 */ /* 0x000fe2000001ff00 */
[----:B------:R-:W-:Y:S01]  /*1400*/  IMAD.MOV.U32 R72, RZ, RZ, RZ ;  /* 0x000000ffff487224 */ /* 0x000fe200078e00ff */
[----:B------:R-:W-:Y:S02]  /*1410*/  CS2R R76, SRZ ;  /* 0x00000000004c7805 */ /* 0x000fe4000001ff00 */
[----:B------:R-:W-:Y:S01]  /*1420*/  CS2R R78, SRZ ;  /* 0x00000000004e7805 */ /* 0x000fe2000001ff00 */
[----:B------:R-:W-:Y:S01]  /*1430*/  IMAD.MOV.U32 R80, RZ, RZ, RZ ;  /* 0x000000ffff507224 */ /* 0x000fe200078e00ff */
[----:B----4-:R-:W-:Y:S01]  /*1440*/  CS2R R24, SRZ ;  /* 0x0000000000187805 */ /* 0x010fe2000001ff00 */
[----:B------:R-:W-:Y:S01]  /*1450*/  IMAD.U32 R14, RZ, RZ, UR4 ;  /* 0x00000004ff0e7e24 */ /* 0x000fe2000f8e00ff */
[----:B------:R-:W-:-:S02]  /*1460*/  CS2R R26, SRZ ;  /* 0x00000000001a7805 */ /* 0x000fc4000001ff00 */
[----:B------:R-:W-:Y:S02]  /*1470*/  CS2R R28, SRZ ;  /* 0x00000000001c7805 */ /* 0x000fe4000001ff00 */
[----:B------:R-:W-:Y:S02]  /*1480*/  CS2R R30, SRZ ;  /* 0x00000000001e7805 */ /* 0x000fe4000001ff00 */
[----:B------:R-:W-:Y:S02]  /*1490*/  CS2R R32, SRZ ;  /* 0x0000000000207805 */ /* 0x000fe4000001ff00 */
[----:B-1----:R-:W-:Y:S02]  /*14a0*/  ISETP.GE.AND P0, PT, R9, 0x1, PT ;  /* 0x000000010900780c */ /* 0x002fe40003f06270 */
[----:B------:R-:W-:Y:S02]  /*14b0*/  CS2R R34, SRZ ;  /* 0x0000000000227805 */ /* 0x000fe4000001ff00 */
[----:B---3--:R-:W-:-:S02]  /*14c0*/  R2UR UR8, R8 ;  /* 0x00000000080872ca */ /* 0x008fc400000e0000 */
        /* <DEDUP_REMOVED lines=8> */
[----:B------:R-:W-:Y:S02]  /*1550*/  CS2R R52, SRZ ;  /* 0x0000000000347805 */ /* 0x000fe4000001ff00 */
[----:B------:R-:W-:Y:S01]  /*1560*/  CS2R R54, SRZ ;  /* 0x0000000000367805 */ /* 0x000fe2000001ff00 */
[----:B------:R-:W-:-:S04]  /*1570*/  ULEA.HI UR10, UR8, UR8, URZ, 0x1 ;  /* 0x00000008080a7291 */ /* 0x000fc8000f8f083f */
[----:B------:R-:W-:Y:S02]  /*1580*/  ULOP3.LUT UR11, UR10, 0x7fffe, URZ, 0xc0, !UPT ;  /* 0x0007fffe0a0b7892 */ /* 0x000fe4000f8ec03f */
[----:B0-----:R-:W-:Y:S02]  /*1590*/  ULEA UR10, UR13, UR12, 0x18 ;  /* 0x0000000c0d0a7291 */ /* 0x001fe4000f8ec03f */
[----:B------:R-:W-:-:S03]  /*15a0*/  UIADD3 UR11, UR8, -UR11, URZ ;  /* 0x8000000b080b7290 */ /* 0x000fc6000fffe03f */
[----:B------:R-:W-:Y:S01]  /*15b0*/  UMOV UR8, URZ ;  /* 0x0000003f00087c82 */ /* 0x000fe20008000000 */
[----:B------:R-:W-:-:S04]  /*15c0*/  ULEA UR11, UR11, UR10, 0xd ;  /* 0x0000000a0b0b7291 */ /* 0x000fc8000f8e683f */
[----:B------:R-:W-:-:S04]  /*15d0*/  UIADD3 UR11, UR11, 0x180, URZ ;  /* 0x000001800b0b7890 */ /* 0x000fc8000fffe03f */
[----:B------:R-:W-:-:S04]  /*15e0*/  USHF.R.U32.HI UR11, URZ, 0x4, UR11 ;  /* 0x000000043f0b7899 */ /* 0x000fc8000801160b */
[----:B------:R-:W-:Y:S01]  /*15f0*/  ULOP3.LUT UR11, UR11, 0x3fff, URZ, 0xc0, !UPT ;  /* 0x00003fff0b0b7892 */ /* 0x000fe2000f8ec03f */
[----:B------:R-:W-:Y:S11]  /*1600*/  @!P0 BRA `(.L_x_18) ;  /* 0x0000000400a48947 */ /* 0x000ff60003800000 */
[----:B------:R-:W-:-:S13]  /*1610*/  ISETP.NE.AND P1, PT, R81, 0x3, PT ;  /* 0x000000035100780c */ /* 0x000fda0003f25270 */
[----:B------:R-:W-:Y:S05]  /*1620*/  @!P1 BRA `(.L_x_19) ;  /* 0x0000000000049947 */ /* 0x000fea0003800000 */
[----:B------:R-:W-:Y:S01]  /*1630*/  BPT.TRAP 0x1 ;  /* 0x000000040000795c */ /* 0x000fe20000300000 */
.L_x_19:
[----:B------:R-:W-:Y:S01]  /*1640*/  ULEA UR6, UR5, UR10, 0x3 ;  /* 0x0000000a05067291 */ /* 0x000fe2000f8e183f */
[----:B------:R-:W-:-:S05]  /*1650*/  IMAD.U32 R8, RZ, RZ, UR4 ;  /* 0x00000004ff087e24 */ /* 0x000fca000f8e00ff */
[----:B------:R-:W-:-:S04]  /*1660*/  SHF.L.U32 R8, R8, 0x1f, RZ ;  /* 0x0000001f08087819 */ /* 0x000fc800000006ff */
[----:B------:R0:W1:Y:S01]  /*1670*/  SYNCS.PHASECHK.TRANS64.TRYWAIT P0, [UR6], R8 ;  /* 0x00000008ff0075a7 */ /* 0x0000620008000146 */
[----:B------:R-:W-:Y:S05]  /*1680*/  @!P1 BRA `(.L_x_20) ;  /* 0x0000000000049947 */ /* 0x000fea0003800000 */
[----:B------:R-:W-:Y:S01]  /*1690*/  BPT.TRAP 0x1 ;  /* 0x000000040000795c */ /* 0x000fe20000300000 */
.L_x_20:
[----:B-1----:R-:W-:Y:S05]  /*16a0*/  @P0 BRA `(.L_x_21) ;  /* 0x0000000000080947 */ /* 0x002fea0003800000 */
[----:B------:R-:W1:Y:S02]  /*16b0*/  SYNCS.PHASECHK.TRANS64.TRYWAIT P0, [UR6], R8 ;  /* 0x00000008ff0075a7 */ /* 0x000e640008000146 */
[----:B-1----:R-:W-:Y:S05]  /*16c0*/  @!P0 BRA `(.L_x_22) ;  /* 0x00000058003c8947 */ /* 0x002fea0003800000 */
.L_x_21:
[----:B------:R-:W-:Y:S01]  /*16d0*/  UIADD3 UR6, UR10, 0x24180, URZ ;  /* 0x000241800a067890 */ /* 0x000fe2000fffe03f */
[----:B------:R-:W-:Y:S01]  /*16e0*/  WARPGROUP.ARRIVE ;  /* 0x00000000000079c5 */ /* 0x000fe20000000000 */
[----:B------:R-:W-:Y:S01]  /*16f0*/  ULOP3.LUT UR8, UR11, 0x10000, URZ, 0xfc, !UPT ;  /* 0x000100000b087892 */ /* 0x000fe2000f8efc3f */
[----:B------:R-:W-:Y:S01]  /*1700*/  CS2R R16, SRZ ;  /* 0x0000000000107805 */ /* 0x000fe2000001ff00 */
[----:B------:R-:W-:Y:S01]  /*1710*/  USHF.R.U32.HI UR6, URZ, 0x4, UR6 ;  /* 0x000000043f067899 */ /* 0x000fe20008011606 */
[----:B------:R-:W-:Y:S01]  /*1720*/  IMAD.MOV.U32 R13, RZ, RZ, RZ ;  /* 0x000000ffff0d7224 */ /* 0x000fe200078e00ff */
[----:B------:R-:W-:Y:S01]  /*1730*/  UMOV UR13, 0x40000040 ;  /* 0x40000040000d7882 */ /* 0x000fe20000000000 */
[----:B------:R-:W-:Y:S01]  /*1740*/  UMOV UR15, 0x40000040 ;  /* 0x40000040000f7882 */ /* 0x000fe20000000000 */
[----:B------:R-:W-:Y:S01]  /*1750*/  ULOP3.LUT UR6, UR6, 0x3fff, URZ, 0xc0, !UPT ;  /* 0x00003fff06067892 */ /* 0x000fe2000f8ec03f */
[----:B------:R-:W-:Y:S02]  /*1760*/  CS2R R18, SRZ ;  /* 0x0000000000127805 */ /* 0x000fe4000001ff00 */
[----:B------:R-:W-:-:S02]  /*1770*/  CS2R R20, SRZ ;  /* 0x0000000000147805 */ /* 0x000fc4000001ff00 */
[----:B------:R-:W-:Y:S01]  /*1780*/  CS2R R22, SRZ ;  /* 0x0000000000167805 */ /* 0x000fe2000001ff00 */
[----:B------:R-:W-:Y:S01]  /*1790*/  ULOP3.LUT UR7, UR6, 0x10000, URZ, 0xfc, !UPT ;  /* 0x0001000006077892 */ /* 0x000fe2000f8efc3f */
[----:B------:R-:W-:Y:S01]  /*17a0*/  CS2R R56, SRZ ;  /* 0x0000000000387805 */ /* 0x000fe2000001ff00 */
[----:B------:R-:W-:Y:S01]  /*17b0*/  ULEA UR6, UR5, UR8, 0xa ;  /* 0x0000000805067291 */ /* 0x000fe2000f8e503f */
[----:B------:R-:W-:Y:S01]  /*17c0*/  CS2R R58, SRZ ;  /* 0x00000000003a7805 */ /* 0x000fe2000001ff00 */
[----:B------:R-:W-:Y:S01]  /*17d0*/  ULEA UR7, UR5, UR7, 0x9 ;  /* 0x0000000705077291 */ /* 0x000fe2000f8e483f */
[----:B------:R-:W-:Y:S02]  /*17e0*/  CS2R R60, SRZ ;  /* 0x00000000003c7805 */ /* 0x000fe4000001ff00 */
[----:B------:R-:W-:Y:S02]  /*17f0*/  CS2R R62, SRZ ;  /* 0x00000000003e7805 */ /* 0x000fe4000001ff00 */
[----:B------:R-:W-:-:S02]  /*1800*/  CS2R R64, SRZ ;  /* 0x0000000000407805 */ /* 0x000fc4000001ff00 */
[----:B------:R-:W-:Y:S01]  /*1810*/  CS2R R66, SRZ ;  /* 0x0000000000427805 */ /* 0x000fe2000001ff00 */
[----:B------:R-:W-:Y:S01]  /*1820*/  UMOV UR12, UR6 ;  /* 0x00000006000c7c82 */ /* 0x000fe20008000000 */
[----:B------:R-:W-:Y:S01]  /*1830*/  CS2R R68, SRZ ;  /* 0x0000000000447805 */ /* 0x000fe2000001ff00 */
[----:B------:R-:W-:Y:S01]  /*1840*/  UMOV UR14, UR7 ;  /* 0x00000007000e7c82 */ /* 0x000fe20008000000 */
[----:B------:R-:W-:Y:S01]  /*1850*/  IMAD.MOV.U32 R70, RZ, RZ, RZ ;  /* 0x000000ffff467224 */ /* 0x000fe200078e00ff */
[----:B------:R-:W-:Y:S01]  /*1860*/  QGMMA.64x64x32.F32.E5M2.E5M2 R24, gdesc[UR12], RZ, !UPT ;  /* 0x00e000000c1879f3 */ /* 0x000fe2000c7038ff */
[----:B------:R-:W-:Y:S01]  /*1870*/  UIADD3 UR12, UR6, 0x2, URZ ;  /* 0x00000002060c7890 */ /* 0x000fe2000fffe03f */
[----:B------:R-:W-:Y:S01]  /*1880*/  IMAD.MOV.U32 R72, RZ, RZ, RZ ;  /* 0x000000ffff487224 */ /* 0x000fe200078e00ff */
[----:B------:R-:W-:Y:S01]  /*1890*/  UIADD3 UR14, UR7, 0x2, URZ ;  /* 0x00000002070e7890 */ /* 0x000fe2000fffe03f */
[----:B------:R-:W-:Y:S01]  /*18a0*/  CS2R R74, SRZ ;  /* 0x00000000004a7805 */ /* 0x000fe2000001ff00 */
[----:B------:R-:W-:Y:S01]  /*18b0*/  UMOV UR13, 0x40000040 ;  /* 0x40000040000d7882 */ /* 0x000fe20000000000 */
[----:B------:R-:W-:Y:S01]  /*18c0*/  UMOV UR15, 0x40000040 ;  /* 0x40000040000f7882 */ /* 0x000fe20000000000 */
[----:B------:R-:W-:-:S02]  /*18d0*/  CS2R R76, SRZ ;  /* 0x00000000004c7805 */ /* 0x000fc4000001ff00 */
[----:B------:R-:W-:Y:S01]  /*18e0*/  CS2R R78, SRZ ;  /* 0x00000000004e7805 */ /* 0x000fe2000001ff00 */
[----:B------:R-:W-:Y:S02]  /*18f0*/  IMAD.MOV.U32 R80, RZ, RZ, RZ ;  /* 0x000000ffff507224 */ /* 0x000fe400078e00ff */
[----:B------:R-:W-:Y:S01]  /*1900*/  QGMMA.64x64x32.F32.E5M2.E5M2 R24, gdesc[UR12], R24 ;  /* 0x00e000000c1879f3 */ /* 0x000fe20008703818 */
[----:B------:R-:W-:Y:S02]  /*1910*/  UIADD3 UR12, UR6, 0x4, URZ ;  /* 0x00000004060c7890 */ /* 0x000fe4000fffe03f */
[----:B------:R-:W-:Y:S01]  /*1920*/  UIADD3 UR14, UR7, 0x4, URZ ;  /* 0x00000004070e7890 */ /* 0x000fe2000fffe03f */
[----:B------:R-:W-:Y:S01]  /*1930*/  UMOV UR13, 0x40000040 ;  /* 0x40000040000d7882 */ /* 0x000fe20000000000 */
[----:B------:R-:W-:-:S07]  /*1940*/  UMOV UR15, 0x40000040 ;  /* 0x40000040000f7882 */ /* 0x000fce0000000000 */
[----:B------:R-:W-:Y:S01]  /*1950*/  QGMMA.64x64x32.F32.E5M2.E5M2 R24, gdesc[UR12], R24 ;  /* 0x00e000000c1879f3 */ /* 0x000fe20008703818 */
[----:B------:R-:W-:Y:S02]  /*1960*/  UIADD3 UR14, UR7, 0x6, URZ ;  /* 0x00000006070e7890 */ /* 0x000fe4000fffe03f */
[----:B------:R-:W-:Y:S01]  /*1970*/  UIADD3 UR12, UR6, 0x6, URZ ;  /* 0x00000006060c7890 */ /* 0x000fe2000fffe03f */
[----:B------:R-:W-:Y:S01]  /*1980*/  ULDC UR7, c[0x0][0x50c] ;  /* 0x0001430000077ab9 */ /* 0x000fe20000000800 */
[----:B------:R-:W-:Y:S01]  /*1990*/  UMOV UR13, 0x40000040 ;  /* 0x40000040000d7882 */ /* 0x000fe20000000000 */
[----:B------:R-:W-:Y:S01]  /*19a0*/  UISETP.NE.AND UP0, UPT, UR7, 0x4, UPT ;  /* 0x000000040700788c */ /* 0x000fe2000bf05270 */
[----:B------:R-:W-:Y:S01]  /*19b0*/  UMOV UR15, 0x40000040 ;  /* 0x40000040000f7882 */ /* 0x000fe20000000000 */
[----:B------:R-:W-:Y:S02]  /*19c0*/  UMOV UR6, 0x4 ;  /* 0x0000000400067882 */ /* 0x000fe40000000000 */
[----:B------:R-:W-:-:S06]  /*19d0*/  USEL UR7, URZ, 0x1, UP0 ;  /* 0x000000013f077887 */ /* 0x000fcc0008000000 */
[----:B------:R-:W-:Y:S01]  /*19e0*/  ISETP.NE.AND P0, PT, RZ, UR7, PT ;  /* 0x00000007ff007c0c */ /* 0x000fe2000bf05270 */
[----:B------:R-:W-:-:S12]  /*19f0*/  QGMMA.64x64x32.F32.E5M2.E5M2 R24, gdesc[UR12], R24, gsb0 ;  /* 0x00e000000c1879f3 */ /* 0x000fd80008003818 */
[----:B------:R-:W-:Y:S05]  /*1a00*/  @!P0 BRA `(.L_x_23) ;  /* 0x0000000000888947 */ /* 0x000fea0003800000 */
[----:B------:R-:W-:Y:S02]  /*1a10*/  WARPGROUP.DEPBAR.LE gsb0, 0x0 ;  /* 0x00008000000079c5 */ /* 0x000fe40000010000 */
[----:B------:R-:W-:-:S01]  /*1a20*/  FADD R79, RZ, R24 ;  /* 0x00000018ff4f7221 */ /* 0x000fc20000000000 */
[----:B------:R-:W-:Y:S01]  /*1a30*/  FADD R80, RZ, R25 ;  /* 0x00000019ff507221 */ /* 0x000fe20000000000 */
        /* <DEDUP_REMOVED lines=30> */
[----:B------:R-:W-:-:S06]  /*1c20*/  UMOV UR6, URZ ;  /* 0x0000003f00067c82 */ /* 0x000fcc0008000000 */
.L_x_23:
[----:B------:R-:W-:-:S04]  /*1c30*/  UIADD3 UR18, UR5, 0x1, URZ ;  /* 0x0000000105127890 */ /* 0x000fc8000fffe03f */
[----:B------:R-:W-:-:S04]  /*1c40*/  UISETP.NE.AND UP0, UPT, UR18, 0x9, UPT ;  /* 0x000000091200788c */ /* 0x000fc8000bf05270 */
[----:B------:R-:W-:Y:S02]  /*1c50*/  USEL UR8, URZ, 0x1, UP0 ;  /* 0x000000013f087887 */ /* 0x000fe40008000000 */
[----:B------:R-:W-:Y:S02]  /*1c60*/  USEL UR18, UR18, URZ, UP0 ;  /* 0x0000003f12127287 */ /* 0x000fe40008000000 */
[----:B------:R-:W-:-:S06]  /*1c70*/  ULOP3.LUT UR8, UR4, UR8, URZ, 0x3c, !UPT ;  /* 0x0000000804087292 */ /* 0x000fcc000f8e3c3f */
[----:B------:R-:W-:Y:S01]  /*1c80*/  IMAD.U32 R14, RZ, RZ, UR8 ;  /* 0x00000008ff0e7e24 */ /* 0x000fe2000f8e00ff */
[----:B------:R-:W-:-:S06]  /*1c90*/  UMOV UR8, 0x1 ;  /* 0x0000000100087882 */ /* 0x000fcc0000000000 */
.L_x_18:
[----:B------:R-:W-:-:S04]  /*1ca0*/  UISETP.LT.AND UP0, UPT, UR9, 0x1, UPT ;  /* 0x000000010900788c */ /* 0x000fc8000bf01270 */
[----:B------:R-:W-:-:S04]  /*1cb0*/  USEL UR12, UR9, 0x1, UP0 ;  /* 0x00000001090c7887 */ /* 0x000fc80008000000 */
[----:B------:R-:W-:-:S04]  /*1cc0*/  UIADD3 UR12, UR9, -UR12, URZ ;  /* 0x8000000c090c7290 */ /* 0x000fc8000fffe03f */
[----:B------:R-:W-:-:S06]  /*1cd0*/  UISETP.GE.AND UP0, UPT, UR12, 0x1, UPT ;  /* 0x000000010c00788c */ /* 0x000fcc000bf06270 */
[----:B------:R-:W-:-:S13]  /*1ce0*/  PLOP3.LUT P0, PT, PT, PT, UP0, 0x80, 0x0 ;  /* 0x000000000000781c */ /* 0x000fda0003f0f008 */
[----:B------:R-:W-:Y:S05]  /*1cf0*/  @!P0 BRA `(.L_x_24) ;  /* 0x0000000400b88947 */ /* 0x000fea0003800000 */
[----:B01----:R-:W-:Y:S01]  /*1d00*/  IMAD.U32 R8, RZ, RZ, UR12 ;  /* 0x0000000cff087e24 */ /* 0x003fe2000f8e00ff */
[----:B------:R-:W-:Y:S01]  /*1d10*/  ULDC UR19, c[0x0][0x50c] ;  /* 0x0001430000137ab9 */ /* 0x000fe20000000800 */
[----:B------:R-:W-:-:S07]  /*1d20*/  IMAD.U32 R9, RZ, RZ, UR5 ;  /* 0x00000005ff097e24 */ /* 0x000fce000f8e00ff */
.L_x_32:
[----:B------:R-:W-:-:S13]  /*1d30*/  ISETP.NE.AND P1, PT, R81, 0x3, PT ;  /* 0x000000035100780c */ /* 0x000fda0003f25270 */
[----:B------:R-:W-:Y:S05]  /*1d40*/  @!P1 BRA `(.L_x_25) ;  /* 0x0000000000049947 */ /* 0x000fea0003800000 */
[----:B------:R-:W-:Y:S01]  /*1d50*/  BPT.TRAP 0x1 ;  /* 0x000000040000795c */ /* 0x000fe20000300000 */
.L_x_25:
[----:B------:R-:W0:Y:S01]  /*1d60*/  S2UR UR12, SR_CgaCtaId ;  /* 0x00000000000c79c3 */ /* 0x000e220000008800 */
[----:B------:R-:W-:Y:S01]  /*1d70*/  UMOV UR10, 0x400 ;  /* 0x00000400000a7882 */ /* 0x000fe20000000000 */
[----:B------:R-:W-:Y:S01]  /*1d80*/  SHF.L.U32 R10, R14, 0x1f, RZ ;  /* 0x0000001f0e0a7819 */ /* 0x000fe200000006ff */
[----:B0-----:R-:W-:-:S04]  /*1d90*/  ULEA UR10, UR12, UR10, 0x18 ;  /* 0x0000000a0c0a7291 */ /* 0x001fc8000f8ec03f */
[----:B------:R-:W-:-:S09]  /*1da0*/  ULEA UR12, UR18, UR10, 0x3 ;  /* 0x0000000a120c7291 */ /* 0x000fd2000f8e183f */
[----:B------:R0:W1:Y:S01]  /*1db0*/  SYNCS.PHASECHK.TRANS64.TRYWAIT P0, [UR12], R10 ;  /* 0x0000000aff0075a7 */ /* 0x000062000800014c */
[----:B------:R-:W-:Y:S05]  /*1dc0*/  @!P1 BRA `(.L_x_26) ;  /* 0x0000000000049947 */ /* 0x000fea0003800000 */
[----:B------:R-:W-:Y:S01]  /*1dd0*/  BPT.TRAP 0x1 ;  /* 0x000000040000795c */ /* 0x000fe20000300000 */
.L_x_26:
[----:B-1----:R-:W-:Y:S05]  /*1de0*/  @P0 BRA `(.L_x_27) ;  /* 0x0000000000080947 */ /* 0x002fea0003800000 */
[----:B------:R-:W1:Y:S02]  /*1df0*/  SYNCS.PHASECHK.TRANS64.TRYWAIT P0, [UR12], R10 ;  /* 0x0000000aff0075a7 */ /* 0x000e64000800014c */
[----:B-1----:R-:W-:Y:S05]  /*1e00*/  @!P0 BRA `(.L_x_28) ;  /* 0x0000005000848947 */ /* 0x002fea0003800000 */
.L_x_27:
[----:B------:R-:W-:Y:S01]  /*1e10*/  UIADD3 UR12, UR10, 0x24180, URZ ;  /* 0x000241800a0c7890 */ /* 0x000fe2000fffe03f */
[----:B------:R-:W-:Y:S01]  /*1e20*/  WARPGROUP.ARRIVE ;  /* 0x00000000000079c5 */ /* 0x000fe20000000000 */
[----:B------:R-:W-:Y:S02]  /*1e30*/  UISETP.NE.AND UP0, UPT, UR7, URZ, UPT ;  /* 0x0000003f0700728c */ /* 0x000fe4000bf05270 */
[----:B------:R-:W-:Y:S02]  /*1e40*/  USHF.R.U32.HI UR12, URZ, 0x4, UR12 ;  /* 0x000000043f0c7899 */ /* 0x000fe4000801160c */
[----:B------:R-:W-:Y:S02]  /*1e50*/  USEL UR8, UR8, URZ, !UP0 ;  /* 0x0000003f08087287 */ /* 0x000fe4000c000000 */
[----:B------:R-:W-:Y:S02]  /*1e60*/  ULOP3.LUT UR12, UR12, 0x3fff, URZ, 0xc0, !UPT ;  /* 0x00003fff0c0c7892 */ /* 0x000fe4000f8ec03f */
[----:B------:R-:W-:-:S02]  /*1e70*/  UISETP.NE.U32.AND UP0, UPT, UR8, URZ, UPT ;  /* 0x0000003f0800728c */ /* 0x000fc4000bf05070 */
[----:B------:R-:W-:Y:S02]  /*1e80*/  ULOP3.LUT UR7, UR11, 0x10000, URZ, 0xfc, !UPT ;  /* 0x000100000b077892 */ /* 0x000fe4000f8efc3f */
[----:B------:R-:W-:Y:S02]  /*1e90*/  ULOP3.LUT UR8, UR12, 0x10000, URZ, 0xfc, !UPT ;  /* 0x000100000c087892 */ /* 0x000fe4000f8efc3f */
[----:B------:R-:W-:Y:S02]  /*1ea0*/  ULEA UR7, UR18, UR7, 0xa ;  /* 0x0000000712077291 */ /* 0x000fe4000f8e503f */
[----:B------:R-:W-:Y:S01]  /*1eb0*/  ULEA UR8, UR18, UR8, 0x9 ;  /* 0x0000000812087291 */ /* 0x000fe2000f8e483f */
[----:B------:R-:W-:Y:S01]  /*1ec0*/  UMOV UR13, 0x40000040 ;  /* 0x40000040000d7882 */ /* 0x000fe20000000000 */
[----:B------:R-:W-:Y:S01]  /*1ed0*/  UMOV UR15, 0x40000040 ;  /* 0x40000040000f7882 */ /* 0x000fe20000000000 */
[----:B------:R-:W-:Y:S02]  /*1ee0*/  UIADD3 UR6, UR6, 0x4, URZ ;  /* 0x0000000406067890 */ /* 0x000fe4000fffe03f */
[----:B------:R-:W-:-:S02]  /*1ef0*/  UMOV UR12, UR7 ;  /* 0x00000007000c7c82 */ /* 0x000fc40008000000 */
[----:B------:R-:W-:Y:S02]  /*1f00*/  UMOV UR14, UR8 ;  /* 0x00000008000e7c82 */ /* 0x000fe40008000000 */
[----:B------:R-:W-:Y:S01]  /*1f10*/  QGMMA.64x64x32.F32.E5M2.E5M2 R24, gdesc[UR12], R24, UP0 ;  /* 0x00e000000c1879f3 */ /* 0x000fe2000bf03818 */
[----:B------:R-:W-:Y:S02]  /*1f20*/  UIADD3 UR12, UR7, 0x2, URZ ;  /* 0x00000002070c7890 */ /* 0x000fe4000fffe03f */
[----:B------:R-:W-:Y:S01]  /*1f30*/  UIADD3 UR14, UR8, 0x2, URZ ;  /* 0x00000002080e7890 */ /* 0x000fe2000fffe03f */
[----:B------:R-:W-:Y:S01]  /*1f40*/  UMOV UR13, 0x40000040 ;  /* 0x40000040000d7882 */ /* 0x000fe20000000000 */
[----:B------:R-:W-:Y:S01]  /*1f50*/  UMOV UR15, 0x40000040 ;  /* 0x40000040000f7882 */ /* 0x000fe20000000000 */
[----:B------:R-:W-:-:S06]  /*1f60*/  UISETP.NE.AND UP0, UPT, UR6, UR19, UPT ;  /* 0x000000130600728c */ /* 0x000fcc000bf05270 */
        /* <DEDUP_REMOVED lines=8> */
[----:B------:R-:W-:Y:S01]  /*1ff0*/  UMOV UR13, 0x40000040 ;  /* 0x40000040000d7882 */ /* 0x000fe20000000000 */
[----:B------:R-:W-:Y:S01]  /*2000*/  UMOV UR15, 0x40000040 ;  /* 0x40000040000f7882 */ /* 0x000fe20000000000 */
[----:B------:R-:W-:-:S06]  /*2010*/  USEL UR7, URZ, 0x1, UP0 ;  /* 0x000000013f077887 */ /* 0x000fcc0008000000 */
[----:B------:R-:W-:Y:S01]  /*2020*/  ISETP.NE.AND P0, PT, RZ, UR7, PT ;  /* 0x00000007ff007c0c */ /* 0x000fe2000bf05270 */
[----:B------:R-:W-:Y:S03]  /*2030*/  QGMMA.64x64x32.F32.E5M2.E5M2 R24, gdesc[UR12], R24, gsb0 ;  /* 0x00e000000c1879f3 */ /* 0x000fe60008003818 */
[----:B------:R-:W-:-:S09]  /*2040*/  WARPGROUP.DEPBAR.LE gsb0, 0x1 ;  /* 0x00008000000079c5 */ /* 0x000fd20000010100 */
[----:B------:R-:W-:Y:S05]  /*2050*/  @!P0 BRA `(.L_x_29) ;  /* 0x0000000000888947 */ /* 0x000fea0003800000 */
[----:B------:R-:W-:Y:S02]  /*2060*/  WARPGROUP.DEPBAR.LE gsb0, 0x0 ;  /* 0x00008000000079c5 */ /* 0x000fe40000010000 */
[----:B------:R-:W-:-:S01]  /*2070*/  FADD R79, R24, R79 ;  /* 0x0000004f184f7221 */ /* 0x000fc20000000000 */
[----:B------:R-:W-:Y:S01]  /*2080*/  FADD R80, R25, R80 ;  /* 0x0000005019507221 */ /* 0x000fe20000000000 */
        /* <DEDUP_REMOVED lines=30> */
[----:B------:R-:W-:-:S06]  /*2270*/  UMOV UR6, URZ ;  /* 0x0000003f00067c82 */ /* 0x000fcc0008000000 */
.L_x_29:
[----:B------:R-:W-:Y:S05]  /*2280*/  @!P1 BRA `(.L_x_30) ;  /* 0x0000000000049947 */ /* 0x000fea0003800000 */
[----:B------:R-:W-:Y:S01]  /*2290*/  BPT.TRAP 0x1 ;  /* 0x000000040000795c */ /* 0x000fe20000300000 */
.L_x_30:
[----:B------:R-:W-:-:S13]  /*22a0*/  ISETP.NE.AND P0, PT, R6, RZ, PT ;  /* 0x000000ff0600720c */ /* 0x000fda0003f05270 */
[----:B01----:R-:W-:-:S05]  /*22b0*/  @P0 LEA R10, R9, UR10, 0x3 ;  /* 0x0000000a090a0c11 */ /* 0x003fca000f8e18ff */
[----:B------:R-:W-:-:S05]  /*22c0*/  @P0 VIADD R10, R10, 0x48 ;  /* 0x000000480a0a0836 */ /* 0x000fca0000000000 */
[----:B------:R-:W-:-:S04]  /*22d0*/  @P0 PRMT R10, R3, 0x654, R10 ;  /* 0x00000654030a0816 */ /* 0x000fc8000000000a */
[----:B------:R0:W-:Y:S01]  /*22e0*/  @P0 SYNCS.ARRIVE.TRANS64.RED.A1T0 RZ, [R10+URZ], RZ ;  /* 0x000000ff0aff09a7 */ /* 0x0001e2000810043f */
[----:B------:R-:W-:-:S13]  /*22f0*/  ISETP.GT.U32.AND P0, PT, R2, 0x1, PT ;  /* 0x000000010200780c */ /* 0x000fda0003f04070 */
[----:B0-----:R-:W-:Y:S05]  /*2300*/  @P0 BRA `(.L_x_31) ;  /* 0x0000000000040947 */ /* 0x001fea0003800000 */
[----:B------:R-:W-:Y:S01]  /*2310*/  BPT.TRAP 0x1 ;  /* 0x000000040000795c */ /* 0x000fe20000300000 */
.L_x_31:
[----:B------:R-:W-:Y:S01]  /*2320*/  UIADD3 UR18, UR18, 0x1, URZ ;  /* 0x0000000112127890 */ /* 0x000fe2000fffe03f */
[C---:B------:R-:W-:Y:S01]  /*2330*/  ISETP.GT.AND P1, PT, R8.reuse, 0x1, PT ;  /* 0x000000010800780c */ /* 0x040fe20003f24270 */
[----:B------:R-:W-:Y:S02]  /*2340*/  VIADD R9, R9, 0x1 ;  /* 0x0000000109097836 */ /* 0x000fe40000000000 */
[----:B------:R-:W-:Y:S01]  /*2350*/  UISETP.NE.AND UP0, UPT, UR18, 0x9, UPT ;  /* 0x000000091200788c */ /* 0x000fe2000bf05270 */
[----:B------:R-:W-:Y:S02]  /*2360*/  VIADD R8, R8, 0xffffffff ;  /* 0xffffffff08087836 */ /* 0x000fe40000000000 */
[C---:B------:R-:W-:Y:S01]  /*2370*/  ISETP.NE.AND P0, PT, R9.reuse, 0x9, PT ;  /* 0x000000090900780c */ /* 0x040fe20003f05270 */
[----:B------:R-:W-:Y:S02]  /*2380*/  USEL UR8, URZ, 0x1, UP0 ;  /* 0x000000013f087887 */ /* 0x000fe40008000000 */
[----:B------:R-:W-:Y:S01]  /*2390*/  USEL UR18, UR18, URZ, UP0 ;  /* 0x0000003f12127287 */ /* 0x000fe20008000000 */
[----:B------:R-:W-:-:S03]  /*23a0*/  SEL R9, R9, RZ, P0 ;  /* 0x000000ff09097207 */ /* 0x000fc60000000000 */
[----:B------:R-:W-:Y:S01]  /*23b0*/  LOP3.LUT R14, R14, UR8, RZ, 0x3c, !PT ;  /* 0x000000080e0e7c12 */ /* 0x000fe2000f8e3cff */
[----:B------:R-:W-:Y:S01]  /*23c0*/  UMOV UR8, 0x1 ;  /* 0x0000000100087882 */ /* 0x000fe20000000000 */
[----:B------:R-:W-:Y:S06]  /*23d0*/  @P1 BRA `(.L_x_32) ;  /* 0xfffffff800541947 */ /* 0x000fec000383ffff */
.L_x_24:
[----:B------:R-:W-:Y:S01]  /*23e0*/  UISETP.NE.AND UP0, UPT, UR6, URZ, UPT ;  /* 0x0000003f0600728c */ /* 0x000fe2000bf05270 */
[----:B01----:R-:W0:Y:S03]  /*23f0*/  LDC R8, c[0x0][0x28c] ;  /* 0x0000a300ff087b82 */ /* 0x003e260000000800 */
[----:B------:R-:W-:-:S06]  /*2400*/  USEL UR6, URZ, 0x1, !UP0 ;  /* 0x000000013f067887 */ /* 0x000fcc000c000000 */
[----:B------:R-:W-:Y:S02]  /*2410*/  ISETP.NE.AND P0, PT, RZ, UR6, PT ;  /* 0x00000006ff007c0c */ /* 0x000fe4000bf05270 */
[----:B0-----:R-:W-:-:S11]  /*2420*/  ISETP.GE.AND P1, PT, R8, 0x1, PT ;  /* 0x000000010800780c */ /* 0x001fd60003f26270 */
[----:B------:R-:W-:Y:S05]  /*2430*/  @!P0 BRA `(.L_x_33) ;  /* 0x0000000000848947 */ /* 0x000fea0003800000 */
[----:B------:R-:W-:Y:S02]  /*2440*/  WARPGROUP.DEPBAR.LE gsb0, 0x0 ;  /* 0x00008000000079c5 */ /* 0x000fe40000010000 */
[----:B------:R-:W-:Y:S01]  /*2450*/  FADD R79, R24, R79 ;  /* 0x0000004f184f7221 */ /* 0x000fe20000000000 */
        /* <DEDUP_REMOVED lines=30> */
[----:B------:R-:W-:-:S07]  /*2640*/  FADD R16, R16, R55 ;  /* 0x0000003710107221 */ /* 0x000fce0000000000 */
.L_x_33:
[----:B------:R-:W-:Y:S02]  /*2650*/  WARPGROUP.DEPBAR.LE gsb0, 0x0 ;  /* 0x00008000000079c5 */ /* 0x000fe40000010000 */
[----:B------:R-:W-:Y:S05]  /*2660*/  @!P1 BRA `(.L_x_34) ;  /* 0x0000000000549947 */ /* 0x000fea0003800000 */
[----:B------:R-:W-:-:S13]  /*2670*/  ISETP.NE.AND P0, PT, R81, 0x3, PT ;  /* 0x000000035100780c */ /* 0x000fda0003f05270 */
[----:B------:R-:W-:Y:S05]  /*2680*/  @!P0 BRA `(.L_x_35) ;  /* 0x0000000000048947 */ /* 0x000fea0003800000 */
[----:B------:R-:W-:Y:S01]  /*2690*/  BPT.TRAP 0x1 ;  /* 0x000000040000795c */ /* 0x000fe20000300000 */
.L_x_35:
[----:B------:R-:W-:Y:S01]  /*26a0*/  ISETP.NE.AND P0, PT, R6, RZ, PT ;  /* 0x000000ff0600720c */ /* 0x000fe20003f05270 */
[----:B------:R-:W-:Y:S01]  /*26b0*/  BSSY B0, `(.L_x_36) ;  /* 0x000000e000007945 */ /* 0x000fe20003800000 */
[----:B------:R-:W-:-:S11]  /*26c0*/  ISETP.GT.U32.AND P1, PT, R2, 0x1, PT ;  /* 0x000000010200780c */ /* 0x000fd60003f24070 */
[----:B------:R-:W-:Y:S05]  /*26d0*/  @!P0 BRA `(.L_x_37) ;  /* 0x00000000002c8947 */ /* 0x000fea0003800000 */
[----:B------:R-:W-:-:S04]  /*26e0*/  UISETP.LT.AND UP0, UPT, UR9, 0x1, UPT ;  /* 0x000000010900788c */ /* 0x000fc8000bf01270 */
[----:B------:R-:W-:-:S04]  /*26f0*/  USEL UR8, UR9, 0x1, UP0 ;  /* 0x0000000109087887 */ /* 0x000fc80008000000 */
[----:B------:R-:W-:-:S04]  /*2700*/  UIADD3 UR8, UR5, UR9, -UR8 ;  /* 0x0000000905087290 */ /* 0x000fc8000fffe808 */
[----:B------:R-:W-:-:S04]  /*2710*/  UIMAD.WIDE.U32 UR6, UR8, 0x38e38e39, URZ ;  /* 0x38e38e39080678a5 */ /* 0x000fc8000f8e003f */
[----:B------:R-:W-:-:S04]  /*2720*/  USHF.R.U32.HI UR6, URZ, 0x1, UR7 ;  /* 0x000000013f067899 */ /* 0x000fc80008011607 */
[----:B------:R-:W-:-:S04]  /*2730*/  UIMAD UR8, UR6, -0x9, UR8 ;  /* 0xfffffff7060878a4 */ /* 0x000fc8000f8e0208 */
[----:B------:R-:W-:-:S04]  /*2740*/  ULEA UR8, UR8, UR10, 0x3 ;  /* 0x0000000a08087291 */ /* 0x000fc8000f8e183f */
[----:B------:R-:W-:-:S06]  /*2750*/  UIADD3 UR8, UR8, 0x48, URZ ;  /* 0x0000004808087890 */ /* 0x000fcc000fffe03f */
[----:B------:R-:W-:-:S05]  /*2760*/  IMAD.U32 R8, RZ, RZ, UR8 ;  /* 0x00000008ff087e24 */ /* 0x000fca000f8e00ff */
[----:B------:R-:W-:-:S04]  /*2770*/  PRMT R8, R3, 0x654, R8 ;  /* 0x0000065403087816 */ /* 0x000fc80000000008 */
[----:B------:R0:W-:Y:S03]  /*2780*/  SYNCS.ARRIVE.TRANS64.RED.A1T0 RZ, [R8+URZ], RZ ;  /* 0x000000ff08ff79a7 */ /* 0x0001e6000810043f */
.L_x_37:
[----:B------:R-:W-:Y:S05]  /*2790*/  BSYNC B0 ;  /* 0x0000000000007941 */ /* 0x000fea0003800000 */
.L_x_36:
[----:B------:R-:W-:Y:S05]  /*27a0*/  @P1 BRA `(.L_x_34) ;  /* 0x0000000000041947 */ /* 0x000fea0003800000 */
[----:B------:R-:W-:Y:S01]  /*27b0*/  BPT.TRAP 0x1 ;  /* 0x000000040000795c */ /* 0x000fe20000300000 */
.L_x_34:
[----:B------:R-:W1:Y:S01]  /*27c0*/  LDC R24, c[0x0][0x288] ;  /* 0x0000a200ff187b82 */ /* 0x000e620000000800 */
[C---:B------:R-:W-:Y:S01]  /*27d0*/  LOP3.LUT R14, R0.reuse, 0x3, RZ, 0xc0, !PT ;  /* 0x00000003000e7812 */ /* 0x040fe200078ec0ff */
[----:B------:R-:W-:Y:S01]  /*27e0*/  IMAD.SHL.U32 R25, R15, 0x40, RZ ;  /* 0x000000400f197824 */ /* 0x000fe200078e00ff */
[--C-:B0-----:R-:W-:Y:S01]  /*27f0*/  SHF.R.U32.HI R8, RZ, 0x2, R0.reuse ;  /* 0x00000002ff087819 */ /* 0x101fe20000011600 */
[----:B------:R-:W-:Y:S01]  /*2800*/  UIADD3 UR5, UR9, UR5, URZ ;  /* 0x0000000509057290 */ /* 0x000fe2000fffe03f */
[----:B------:R-:W-:Y:S01]  /*2810*/  LOP3.LUT R10, R0, 0x60, RZ, 0xc0, !PT ;  /* 0x00000060000a7812 */ /* 0x000fe200078ec0ff */
[----:B------:R-:W-:Y:S01]  /*2820*/  ULDC UR12, c[0x0][0x284] ;  /* 0x0000a100000c7ab9 */ /* 0x000fe20000000800 */
[----:B------:R-:W-:Y:S01]  /*2830*/  SHF.R.U32.HI R11, RZ, 0x7, R0 ;  /* 0x00000007ff0b7819 */ /* 0x000fe20000011600 */
[----:B------:R-:W-:Y:S01]  /*2840*/  UISETP.GT.U32.AND UP0, UPT, UR5, 0x8, UPT ;  /* 0x000000080500788c */ /* 0x000fe2000bf04070 */
[----:B------:R-:W-:Y:S01]  /*2850*/  LOP3.LUT R9, R8, 0x7, RZ, 0xc0, !PT ;  /* 0x0000000708097812 */ /* 0x000fe200078ec0ff */
[----:B------:R-:W-:Y:S01]  /*2860*/  UISETP.GE.U32.AND UP1, UPT, UR9, 0x9, UPT ;  /* 0x000000090900788c */ /* 0x000fe2000bf26070 */
[----:B------:R-:W-:Y:S01]  /*2870*/  SHF.R.U32.HI R10, RZ, 0x1, R10 ;  /* 0x00000001ff0a7819 */ /* 0x000fe2000001160a */
[----:B------:R-:W-:Y:S01]  /*2880*/  UISETP.LT.U32.AND UP0, UPT, UR9, 0x9, UP0 ;  /* 0x000000090900788c */ /* 0x000fe20008701070 */
[----:B------:R-:W-:Y:S01]  /*2890*/  LOP3.LUT R8, R11, 0x1, RZ, 0xc0, !PT ;  /* 0x000000010b087812 */ /* 0x000fe200078ec0ff */
[----:B------:R-:W-:Y:S01]  /*28a0*/  ULDC.64 UR10, c[0x0][0x5d0] ;  /* 0x00017400000a7ab9 */ /* 0x000fe20000000a00 */
[----:B------:R-:W-:Y:S01]  /*28b0*/  IADD3 R27, RZ, -R10, -R9 ;  /* 0x8000000aff1b7210 */ /* 0x000fe20007ffe809 */
[----:B------:R-:W-:Y:S01]  /*28c0*/  UIMAD.WIDE.U32 UR6, UR5, 0x38e38e39, URZ ;  /* 0x38e38e39050678a5 */ /* 0x000fe2000f8e003f */
[----:B------:R-:W-:Y:S01]  /*28d0*/  SHF.R.S32.HI R32, RZ, 0x1f, R73 ;  /* 0x0000001fff207819 */ /* 0x000fe20000011449 */
[----:B------:R-:W-:Y:S01]  /*28e0*/  USEL UR8, URZ, 0x1, !UP0 ;  /* 0x000000013f087887 */ /* 0x000fe2000c000000 */
[C---:B------:R-:W-:Y:S01]  /*28f0*/  IMAD.SHL.U32 R26, R8.reuse, 0x40, RZ ;  /* 0x00000040081a7824 */ /* 0x040fe200078e00ff */
[----:B------:R-:W-:Y:S01]  /*2900*/  USHF.R.U32.HI UR6, URZ, 0x1, UR7 ;  /* 0x000000013f067899 */ /* 0x000fe20008011607 */
[----:B------:R-:W-:Y:S01]  /*2910*/  IMAD R27, R8, -0x40, R27 ;  /* 0xffffffc0081b7824 */ /* 0x000fe200078e021b */
[----:B------:R-:W-:Y:S01]  /*2920*/  ULOP3.LUT UR4, UR4, UR8, URZ, 0x3c, !UPT ;  /* 0x0000000804047292 */ /* 0x000fe2000f8e3c3f */
[----:B------:R-:W-:Y:S01]  /*2930*/  IMAD R8, R32, UR10, RZ ;  /* 0x0000000a20087c24 */ /* 0x000fe2000f8e02ff */
[----:B-1----:R-:W-:Y:S01]  /*2940*/  ISETP.GE.AND P0, PT, R25, R24, PT ;  /* 0x000000181900720c */ /* 0x002fe20003f06270 */
[----:B------:R-:W-:Y:S01]  /*2950*/  IMAD R28, R14, -0x2, R24 ;  /* 0xfffffffe0e1c7824 */ /* 0x000fe200078e0218 */
[----:B------:R-:W-:Y:S01]  /*2960*/  LOP3.LUT R11, R26, 0x40, R9, 0xe2, !PT ;  /* 0x000000401a0b7812 */ /* 0x000fe200078ee209 */
[C---:B------:R-:W-:Y:S01]  /*2970*/  IMAD.SHL.U32 R24, R71.reuse, 0x80, RZ ;  /* 0x0000008047187824 */ /* 0x040fe200078e00ff */
[----:B------:R-:W-:Y:S01]  /*2980*/  UIMAD UR5, UR6, -0x9, UR5 ;  /* 0xfffffff7060578a4 */ /* 0x000fe2000f8e0205 */
[----:B------:R-:W-:Y:S01]  /*2990*/  IMAD.SHL.U32 R14, R0, 0x2, RZ ;  /* 0x00000002000e7824 */ /* 0x000fe200078e00ff */
[----:B------:R-:W-:Y:S01]  /*29a0*/  @UP1 ULOP3.LUT UR4, UR4, 0x1, UR6, 0x78, !UPT ;  /* 0x0000000104041892 */ /* 0x000fe2000f8e7806 */
[----:B------:R-:W-:Y:S01]  /*29b0*/  IMAD.WIDE R30, R71, 0x80, RZ ;  /* 0x00000080471e7825 */ /* 0x000fe200078e02ff */
[----:B------:R-:W-:-:S02]  /*29c0*/  ISETP.GE.OR P0, PT, R24, UR12, P0 ;  /* 0x0000000c18007c0c */ /* 0x000fc40008706670 */
[----:B------:R-:W-:Y:S01]  /*29d0*/  LOP3.LUT R14, R25, 0x6, R14, 0xf8, !PT ;  /* 0x00000006190e7812 */ /* 0x000fe200078ef80e */
[C---:B------:R-:W-:Y:S01]  /*29e0*/  IMAD R29, R73.reuse, UR11, R8 ;  /* 0x0000000b491d7c24 */ /* 0x040fe2000f8e0208 */
[----:B------:R-:W-:Y:S01]  /*29f0*/  IADD3 R27, -R24, UR12, R27 ;  /* 0x0000000c181b7c10 */ /* 0x000fe2000fffe11b */
[----:B------:R-:W-:Y:S01]  /*2a00*/  IMAD.IADD R28, R28, 0x1, -R25 ;  /* 0x000000011c1c7824 */ /* 0x000fe200078e0a19 */
[----:B------:R-:W-:Y:S01]  /*2a10*/  SHF.R.S32.HI R15, RZ, 0x1f, R14 ;  /* 0x0000001fff0f7819 */ /* 0x000fe2000001140e */
[----:B------:R-:W-:Y:S01]  /*2a20*/  IMAD.MOV.U32 R26, RZ, RZ, -0x1 ;  /* 0xffffffffff1a7424 */ /* 0x000fe200078e00ff */
[----:B------:R-:W-:Y:S01]  /*2a30*/  LOP3.LUT R33, R30, R11, R10, 0xfe, !PT ;  /* 0x0000000b1e217212 */ /* 0x000fe200078efe0a */
[----:B------:R-:W-:-:S04]  /*2a40*/  IMAD.WIDE.U32 R8, R73, UR10, R14 ;  /* 0x0000000a49087c25 */ /* 0x000fc8000f8e000e */
[----:B------:R-:W-:Y:S01]  /*2a50*/  IMAD.IADD R9, R9, 0x1, R29 ;  /* 0x0000000109097824 */ /* 0x000fe200078e021d */
[----:B------:R-:W-:Y:S06]  /*2a60*/  @P0 BRA `(.L_x_38) ;  /* 0x0000002400940947 */ /* 0x000fec0003800000 */
[----:B------:R-:W0:Y:S01]  /*2a70*/  LDC.64 R24, c[0x0][0x5c8] ;  /* 0x00017200ff187b82 */ /* 0x000e220000000a00 */
[----:B------:R-:W-:Y:S01]  /*2a80*/  ULDC.64 UR6, c[0x0][0x5c0] ;  /* 0x0001700000067ab9 */ /* 0x000fe20000000a00 */
[----:B------:R-:W-:Y:S01]  /*2a90*/  BSSY B0, `(.L_x_38) ;  /* 0x0000262000007945 */ /* 0x000fe20003800000 */
[-C--:B0-----:R-:W-:Y:S02]  /*2aa0*/  IMAD R10, R31, R24.reuse, RZ ;  /* 0x000000181f0a7224 */ /* 0x081fe400078e02ff */
[----:B------:R-:W-:-:S04]  /*2ab0*/  IMAD.WIDE.U32 R8, R33, R24, R8 ;  /* 0x0000001821087225 */ /* 0x000fc800078e0008 */
[----:B------:R-:W-:Y:S01]  /*2ac0*/  IMAD R11, R33, R25, R10 ;  /* 0x00000019210b7224 */ /* 0x000fe200078e020a */
[----:B------:R-:W-:Y:S02]  /*2ad0*/  LEA R10, P0, R24, R8, 0x3 ;  /* 0x00000008180a7211 */ /* 0x000fe400078018ff */
[----:B------:R-:W-:Y:S01]  /*2ae0*/  IADD3 R8, P1, R8, UR6, RZ ;  /* 0x0000000608087c10 */ /* 0x000fe2000ff3e0ff */
[----:B------:R-:W-:Y:S01]  /*2af0*/  IMAD.IADD R9, R9, 0x1, R11 ;  /* 0x0000000109097824 */ /* 0x000fe200078e020b */
[----:B------:R-:W-:-:S04]  /*2b00*/  IADD3 R10, P2, R10, UR6, RZ ;  /* 0x000000060a0a7c10 */ /* 0x000fc8000ff5e0ff */
[----:B------:R-:W-:Y:S02]  /*2b10*/  LEA.HI.X R11, R24, R9, R25, 0x3, P0 ;  /* 0x00000009180b7211 */ /* 0x000fe400000f1c19 */
[----:B----45:R-:W-:Y:S02]  /*2b20*/  FSETP.NEU.AND P0, PT, R12, RZ, PT ;  /* 0x000000ff0c00720b */ /* 0x030fe40003f0d000 */
[----:B------:R-:W-:Y:S02]  /*2b30*/  IADD3.X R9, R9, UR7, RZ, P1, !PT ;  /* 0x0000000709097c10 */ /* 0x000fe40008ffe4ff */
[----:B------:R-:W-:-:S09]  /*2b40*/  IADD3.X R11, R11, UR7, RZ, P2, !PT ;  /* 0x000000070b0b7c10 */ /* 0x000fd200097fe4ff */
[----:B------:R-:W-:Y:S05]  /*2b50*/  @!P0 BRA `(.L_x_39) ;  /* 0x0000001c00148947 */ /* 0x000fea0003800000 */
[----:B------:R-:W-:Y:S01]  /*2b60*/  ULDC.64 UR6, c[0x0][0x5b8] ;  /* 0x00016e0000067ab9 */ /* 0x000fe20000000a00 */
[----:B------:R-:W-:Y:S01]  /*2b70*/  ISETP.GE.AND P0, PT, R28, 0x1, PT ;  /* 0x000000011c00780c */ /* 0x000fe20003f06270 */
[----:B------:R-:W-:Y:S01]  /*2b80*/  IMAD R32, R32, UR6, RZ ;  /* 0x0000000620207c24 */ /* 0x000fe2000f8e02ff */
[----:B------:R-:W-:Y:S01]  /*2b90*/  ULDC.64 UR10, c[0x0][0x5a8] ;  /* 0x00016a00000a7ab9 */ /* 0x000fe20000000a00 */
[----:B------:R-:W-:Y:S01]  /*2ba0*/  IMAD.WIDE.U32 R24, R73, UR6, R14 ;  /* 0x0000000649187c25 */ /* 0x000fe2000f8e000e */
[----:B------:R-:W-:Y:S01]  /*2bb0*/  ISETP.LT.OR P3, PT, R27, 0x1, !P0 ;  /* 0x000000011b00780c */ /* 0x000fe20004761670 */
[----:B------:R-:W-:Y:S02]  /*2bc0*/  BSSY B1, `(.L_x_40) ;  /* 0x000000c000017945 */ /* 0x000fe40003800000 */
[----:B------:R-:W-:Y:S01]  /*2bd0*/  IMAD R73, R73, UR7, R32 ;  /* 0x0000000749497c24 */ /* 0x000fe2000f8e0220 */
[----:B------:R-:W-:Y:S02]  /*2be0*/  ULDC.64 UR6, c[0x0][0x5b0] ;  /* 0x00016c0000067ab9 */ /* 0x000fe40000000a00 */
[----:B------:R-:W-:-:S02]  /*2bf0*/  IMAD R29, R31, UR6, RZ ;  /* 0x000000061f1d7c24 */ /* 0x000fc4000f8e02ff */
[----:B------:R-:W-:Y:S02]  /*2c00*/  IMAD.IADD R25, R25, 0x1, R73 ;  /* 0x0000000119197824 */ /* 0x000fe400078e0249 */
[C---:B------:R-:W-:Y:S02]  /*2c10*/  IMAD R29, R33.reuse, UR7, R29 ;  /* 0x00000007211d7c24 */ /* 0x040fe4000f8e021d */
[----:B------:R-:W-:-:S03]  /*2c20*/  IMAD.WIDE.U32 R14, R33, UR6, R24 ;  /* 0x00000006210e7c25 */ /* 0x000fc6000f8e0018 */
[----:B------:R-:W-:-:S04]  /*2c30*/  IADD3 R14, P1, R14, UR10, RZ ;  /* 0x0000000a0e0e7c10 */ /* 0x000fc8000ff3e0ff */
[--C-:B------:R-:W-:Y:S02]  /*2c40*/  IADD3.X R15, R15, UR11, R29.reuse, P1, !PT ;  /* 0x0000000b0f0f7c10 */ /* 0x100fe40008ffe41d */
[----:B------:R-:W-:Y:S01]  /*2c50*/  PRMT R29, RZ, 0x7610, R29 ;  /* 0x00007610ff1d7816 */ /* 0x000fe2000000001d */
[----:B------:R-:W-:Y:S06]  /*2c60*/  @P3 BRA `(.L_x_41) ;  /* 0x0000000000043947 */ /* 0x000fec0003800000 */
[----:B------:R0:W5:Y:S02]  /*2c70*/  LDG.E.U8 R29, desc[UR16][R14.64] ;  /* 0x000000100e1d7981 */ /* 0x000164000c1e1100 */
.L_x_41:
[----:B------:R-:W-:Y:S05]  /*2c80*/  BSYNC B1 ;  /* 0x0000000000017941 */ /* 0x000fea0003800000 */
.L_x_40:
[----:B-----5:R-:W-:Y:S01]  /*2c90*/  LOP3.LUT R29, R29, 0xff, RZ, 0xc0, !PT ;  /* 0x000000ff1d1d7812 */ /* 0x020fe200078ec0ff */
[----:B------:R-:W-:Y:S01]  /*2ca0*/  BSSY B1, `(.L_x_42) ;  /* 0x000000c000017945 */ /* 0x000fe20003800000 */
[----:B------:R-:W-:Y:S02]  /*2cb0*/  ISETP.GE.AND P1, PT, R28, 0x2, PT ;  /* 0x000000021c00780c */ /* 0x000fe40003f26270 */
[----:B------:R-:W-:Y:S02]  /*2cc0*/  F2FP.F16.E5M2.UNPACK_B R29, R29 ;  /* 0x0000001dff1d723e */ /* 0x000fe400020004ff */
[----:B------:R-:W-:-:S03]  /*2cd0*/  ISETP.LT.OR P2, PT, R27, 0x1, !P1 ;  /* 0x000000011b00780c */ /* 0x000fc60004f41670 */
[----:B------:R-:W-:-:S05]  /*2ce0*/  HADD2.F32 R29, -RZ, R29.H0_H0 ;  /* 0x2000001dff1d7230 */ /* 0x000fca0000004100 */
[----:B------:R-:W-:Y:S01]  /*2cf0*/  FMUL R32, R29, R12 ;  /* 0x0000000c1d207220 */ /* 0x000fe20000400000 */
[----:B------:R-:W-:-:S03]  /*2d00*/  PRMT R29, RZ, 0x7610, R29 ;  /* 0x00007610ff1d7816 */ /* 0x000fc6000000001d */
[----:B--2---:R-:W-:-:S05]  /*2d10*/  FFMA R32, R79, R7, R32 ;  /* 0x000000074f207223 */ /* 0x004fca0000000020 */
[----:B------:R-:W-:-:S05]  /*2d20*/  F2FP.SATFINITE.E5M2.F32.PACK_AB_MERGE_C R35, RZ, R32, RZ ;  /* 0x00000020ff23723e */ /* 0x000fca00048060ff */
[----:B------:R1:W-:Y:S01]  /*2d30*/  @!P3 STG.E.U8 desc[UR16][R8.64], R35 ;  /* 0x000000230800b986 */ /* 0x0003e2000c101110 */
[----:B------:R-:W-:Y:S05]  /*2d40*/  @P2 BRA `(.L_x_43) ;  /* 0x0000000000042947 */ /* 0x000fea0003800000 */
[----:B------:R2:W5:Y:S02]  /*2d50*/  LDG.E.U8 R29, desc[UR16][R14.64+0x1] ;  /* 0x000001100e1d7981 */ /* 0x000564000c1e1100 */
.L_x_43:
[----:B------:R-:W-:Y:S05]  /*2d60*/  BSYNC B1 ;  /* 0x0000000000017941 */ /* 0x000fea0003800000 */
.L_x_42:
[----:B-----5:R-:W-:Y:S01]  /*2d70*/  LOP3.LUT R29, R29, 0xff, RZ, 0xc0, !PT ;  /* 0x000000ff1d1d7812 */ /* 0x020fe200078ec0ff */
[----:B------:R-:W-:Y:S01]  /*2d80*/  BSSY B1, `(.L_x_44) ;  /* 0x0000012000017945 */ /* 0x000fe20003800000 */
[----:B------:R-:W-:Y:S02]  /*2d90*/  IADD3 R33, P3, R33, 0x8, RZ ;  /* 0x0000000821217810 */ /* 0x000fe40007f7e0ff */
[----:B------:R-:W-:Y:S02]  /*2da0*/  F2FP.F16.E5M2.UNPACK_B R29, R29 ;  /* 0x0000001dff1d723e */ /* 0x000fe400020004ff */
[----:B------:R-:W-:Y:S01]  /*2db0*/  ISETP.LT.OR P0, PT, R27, 0x9, !P0 ;  /* 0x000000091b00780c */ /* 0x000fe20004701670 */
[----:B------:R-:W-:Y:S02]  /*2dc0*/  IMAD.X R30, RZ, RZ, R31, P3 ;  /* 0x000000ffff1e7224 */ /* 0x000fe400018e061f */
[----:B------:R-:W-:Y:S02]  /*2dd0*/  HADD2.F32 R29, -RZ, R29.H0_H0 ;  /* 0x2000001dff1d7230 */ /* 0x000fe40000004100 */
[----:B------:R-:W-:-:S02]  /*2de0*/  IMAD R30, R30, UR6, RZ ;  /* 0x000000061e1e7c24 */ /* 0x000fc4000f8e02ff */
[----:B------:R-:W-:-:S04]  /*2df0*/  IMAD.WIDE.U32 R24, R33, UR6, R24 ;  /* 0x0000000621187c25 */ /* 0x000fc8000f8e0018 */
[----:B------:R-:W-:Y:S01]  /*2e00*/  FMUL R29, R29, R12 ;  /* 0x0000000c1d1d7220 */ /* 0x000fe20000400000 */
[----:B------:R-:W-:-:S03]  /*2e10*/  IMAD R33, R33, UR7, R30 ;  /* 0x0000000721217c24 */ /* 0x000fc6000f8e021e */
[----:B------:R-:W-:Y:S01]  /*2e20*/  FFMA R29, R80, R7, R29 ;  /* 0x00000007501d7223 */ /* 0x000fe2000000001d */
[----:B------:R-:W-:-:S04]  /*2e30*/  IADD3 R24, P3, R24, UR10, RZ ;  /* 0x0000000a18187c10 */ /* 0x000fc8000ff7e0ff */
[----:B------:R-:W-:Y:S02]  /*2e40*/  F2FP.SATFINITE.E5M2.F32.PACK_AB_MERGE_C R31, RZ, R29, RZ ;  /* 0x0000001dff1f723e */ /* 0x000fe400048060ff */
[----:B------:R-:W-:Y:S02]  /*2e50*/  IADD3.X R25, R25, UR11, R33, P3, !PT ;  /* 0x0000000b19197c10 */ /* 0x000fe40009ffe421 */
[----:B------:R-:W-:Y:S01]  /*2e60*/  PRMT R29, RZ, 0x7610, R29 ;  /* 0x00007610ff1d7816 */ /* 0x000fe2000000001d */
[----:B------:R3:W-:Y:S01]  /*2e70*/  @!P2 STG.E.U8 desc[UR16][R8.64+0x1], R31 ;  /* 0x0000011f0800a986 */ /* 0x0007e2000c101110 */
[----:B------:R-:W-:Y:S05]  /*2e80*/  @P0 BRA `(.L_x_45) ;  /* 0x0000000000040947 */ /* 0x000fea0003800000 */
[----:B------:R4:W5:Y:S02]  /*2e90*/  LDG.E.U8 R29, desc[UR16][R24.64] ;  /* 0x00000010181d7981 */ /* 0x000964000c1e1100 */
.L_x_45:
[----:B------:R-:W-:Y:S05]  /*2ea0*/  BSYNC B1 ;  /* 0x0000000000017941 */ /* 0x000fea0003800000 */
.L_x_44:
[----:B-----5:R-:W-:Y:S01]  /*2eb0*/  LOP3.LUT R29, R29, 0xff, RZ, 0xc0, !PT ;  /* 0x000000ff1d1d7812 */ /* 0x020fe200078ec0ff */
[----:B------:R-:W-:Y:S01]  /*2ec0*/  BSSY B1, `(.L_x_46) ;  /* 0x000000b000017945 */ /* 0x000fe20003800000 */
[----:B------:R-:W-:Y:S02]  /*2ed0*/  ISETP.LT.OR P1, PT, R27, 0x9, !P1 ;  /* 0x000000091b00780c */ /* 0x000fe40004f21670 */
[----:B------:R-:W-:-:S05]  /*2ee0*/  F2FP.F16.E5M2.UNPACK_B R29, R29 ;  /* 0x0000001dff1d723e */ /* 0x000fca00020004ff */
[----:B------:R-:W-:-:S05]  /*2ef0*/  HADD2.F32 R29, -RZ, R29.H0_H0 ;  /* 0x2000001dff1d7230 */ /* 0x000fca0000004100 */
[----:B------:R-:W-:Y:S01]  /*2f00*/  FMUL R30, R29, R12 ;  /* 0x0000000c1d1e7220 */ /* 0x000fe20000400000 */
[----:B------:R-:W-:-:S03]  /*2f10*/  PRMT R29, RZ, 0x7610, R29 ;  /* 0x00007610ff1d7816 */ /* 0x000fc6000000001d */
[----:B------:R-:W-:-:S05]  /*2f20*/  FFMA R30, R77, R7, R30 ;  /* 0x000000074d1e7223 */ /* 0x000fca000000001e */
[----:B---3--:R-:W-:-:S05]  /*2f30*/  F2FP.SATFINITE.E5M2.F32.PACK_AB_MERGE_C R31, RZ, R30, RZ ;  /* 0x0000001eff1f723e */ /* 0x008fca00048060ff */
[----:B------:R3:W-:Y:S01]  /*2f40*/  @!P0 STG.E.U8 desc[UR16][R10.64], R31 ;  /* 0x0000001f0a008986 */ /* 0x0007e2000c101110 */
[----:B------:R-:W-:Y:S05]  /*2f50*/  @P1 BRA `(.L_x_47) ;  /* 0x0000000000041947 */ /* 0x000fea0003800000 */
[----:B------:R0:W5:Y:S02]  /*2f60*/  LDG.E.U8 R29, desc[UR16][R24.64+0x1] ;  /* 0x00000110181d7981 */ /* 0x000164000c1e1100 */
.L_x_47:
[----:B------:R-:W-:Y:S05]  /*2f70*/  BSYNC B1 ;  /* 0x0000000000017941 */ /* 0x000fea0003800000 */
.L_x_46:
[----:B-----5:R-:W-:Y:S01]  /*2f80*/  LOP3.LUT R29, R29, 0xff, RZ, 0xc0, !PT ;  /* 0x000000ff1d1d7812 */ /* 0x020fe200078ec0ff */
[----:B------:R-:W-:Y:S01]  /*2f90*/  BSSY B1, `(.L_x_48) ;  /* 0x000000c000017945 */ /* 0x000fe20003800000 */
[----:B------:R-:W-:Y:S02]  /*2fa0*/  ISETP.GE.AND P0, PT, R28, 0x9, PT ;  /* 0x000000091c00780c */ /* 0x000fe40003f06270 */
[----:B------:R-:W-:Y:S02]  /*2fb0*/  F2FP.F16.E5M2.UNPACK_B R29, R29 ;  /* 0x0000001dff1d723e */ /* 0x000fe400020004ff */
[----:B------:R-:W-:-:S03]  /*2fc0*/  ISETP.LT.OR P2, PT, R27, 0x1, !P0 ;  /* 0x000000011b00780c */ /* 0x000fc60004741670 */
[----:B------:R-:W-:-:S05]  /*2fd0*/  HADD2.F32 R29, -RZ, R29.H0_H0 ;  /* 0x2000001dff1d7230 */ /* 0x000fca0000004100 */
[----:B------:R-:W-:-:S04]  /*2fe0*/  FMUL R29, R29, R12 ;  /* 0x0000000c1d1d7220 */ /* 0x000fc80000400000 */
[----:B------:R-:W-:-:S05]  /*2ff0*/  FFMA R29, R78, R7, R29 ;  /* 0x000000074e1d7223 */ /* 0x000fca000000001d */
[----:B---3--:R-:W-:Y:S02]  /*3000*/  F2FP.SATFINITE.E5M2.F32.PACK_AB_MERGE_C R31, RZ, R29, RZ ;  /* 0x0000001dff1f723e */ /* 0x008fe400048060ff */
[----:B------:R-:W-:-:S03]  /*3010*/  PRMT R29, RZ, 0x7610, R29 ;  /* 0x00007610ff1d7816 */ /* 0x000fc6000000001d */
[----:B------:R3:W-:Y:S01]  /*3020*/  @!P1 STG.E.U8 desc[UR16][R10.64+0x1], R31 ;  /* 0x0000011f0a009986 */ /* 0x0007e2000c101110 */
[----:B------:R-:W-:Y:S05]  /*3030*/  @P2 BRA `(.L_x_49) ;  /* 0x0000000000042947 */ /* 0x000fea0003800000 */
[----:B------:R0:W5:Y:S02]  /*3040*/  LDG.E.U8 R29, desc[UR16][R14.64+0x8] ;  /* 0x000008100e1d7981 */ /* 0x000164000c1e1100 */
.L_x_49:
[----:B------:R-:W-:Y:S05]  /*3050*/  BSYNC B1 ;  /* 0x0000000000017941 */ /* 0x000fea0003800000 */
.L_x_48:
        /* <DEDUP_REMOVED lines=13> */
.L_x_51:
[----:B------:R-:W-:Y:S05]  /*3130*/  BSYNC B1 ;  /* 0x0000000000017941 */ /* 0x000fea0003800000 */
.L_x_50:
[----:B-----5:R-:W-:Y:S01]  /*3140*/  LOP3.LUT R29, R29, 0xff, RZ, 0xc0, !PT ;  /* 0x000000ff1d1d7812 */ /* 0x020fe200078ec0ff */
[----:B------:R-:W-:Y:S01]  /*3150*/  BSSY B1, `(.L_x_52) ;  /* 0x000000b000017945 */ /* 0x000fe20003800000 */
[----:B------:R-:W-:Y:S02]  /*3160*/  ISETP.LT.OR P0, PT, R27, 0x9, !P0 ;  /* 0x000000091b00780c */ /* 0x000fe40004701670 */
[----:B------:R-:W-:-:S05]  /*3170*/  F2FP.F16.E5M2.UNPACK_B R29, R29 ;  /* 0x0000001dff1d723e */ /* 0x000fca00020004ff */
        /* <DEDUP_REMOVED lines=8> */
.L_x_53:
[----:B------:R-:W-:Y:S05]  /*3200*/  BSYNC B1 ;  /* 0x0000000000017941 */ /* 0x000fea0003800000 */
.L_x_52:
        /* <DEDUP_REMOVED lines=12> */
.L_x_55:
[----:B------:R-:W-:Y:S05]  /*32d0*/  BSYNC B1 ;  /* 0x0000000000017941 */ /* 0x000fea0003800000 */
.L_x_54:
        /* <DEDUP_REMOVED lines=13> */
.L_x_57:
[----:B------:R-:W-:Y:S05]  /*33b0*/  BSYNC B1 ;  /* 0x0000000000017941 */ /* 0x000fea0003800000 */
.L_x_56:
        /* <DEDUP_REMOVED lines=13> */
.L_x_59:
[----:B------:R-:W-:Y:S05]  /*3490*/  BSYNC B1 ;  /* 0x0000000000017941 */ /* 0x000fea0003800000 */
.L_x_58:
        /* <DEDUP_REMOVED lines=12> */
.L_x_61:
[----:B------:R-:W-:Y:S05]  /*3560*/  BSYNC B1 ;  /* 0x0000000000017941 */ /* 0x000fea0003800000 */
.L_x_60:
        /* <DEDUP_REMOVED lines=12> */
.L_x_63:
[----:B------:R-:W-:Y:S05]  /*3630*/  BSYNC B1 ;  /* 0x0000000000017941 */ /* 0x000fea0003800000 */
.L_x_62:
        /* <DEDUP_REMOVED lines=13> */
.L_x_65:
[----:B------:R-:W-:Y:S05]  /*3710*/  BSYNC B1 ;  /* 0x0000000000017941 */ /* 0x000fea0003800000 */
.L_x_64:
        /* <DEDUP_REMOVED lines=13> */
.L_x_67:
[----:B------:R-:W-:Y:S05]  /*37f0*/  BSYNC B1 ;  /* 0x0000000000017941 */ /* 0x000fea0003800000 */
.L_x_66:
        /* <DEDUP_REMOVED lines=12> */
.L_x_69:
[----:B------:R-:W-:Y:S05]  /*38c0*/  BSYNC B1 ;  /* 0x0000000000017941 */ /* 0x000fea0003800000 */
.L_x_68:
        /* <DEDUP_REMOVED lines=12> */
.L_x_71:
[----:B------:R-:W-:Y:S05]  /*3990*/  BSYNC B1 ;  /* 0x0000000000017941 */ /* 0x000fea0003800000 */
.L_x_70:
        /* <DEDUP_REMOVED lines=13> */
.L_x_73:
[----:B------:R-:W-:Y:S05]  /*3a70*/  BSYNC B1 ;  /* 0x0000000000017941 */ /* 0x000fea0003800000 */
.L_x_72:
        /* <DEDUP_REMOVED lines=13> */
.L_x_75:
[----:B------:R-:W-:Y:S05]  /*3b50*/  BSYNC B1 ;  /* 0x0000000000017941 */ /* 0x000fea0003800000 */
.L_x_74:
        /* <DEDUP_REMOVED lines=12> */
.L_x_77:
[----:B------:R-:W-:Y:S05]  /*3c20*/  BSYNC B1 ;  /* 0x0000000000017941 */ /* 0x000fea0003800000 */
.L_x_76:
        /* <DEDUP_REMOVED lines=12> */
.L_x_79:
[----:B------:R-:W-:Y:S05]  /*3cf0*/  BSYNC B1 ;  /* 0x0000000000017941 */ /* 0x000fea0003800000 */
.L_x_78:
        /* <DEDUP_REMOVED lines=13> */
.L_x_81:
[----:B------:R-:W-:Y:S05]  /*3dd0*/  BSYNC B1 ;  /* 0x0000000000017941 */ /* 0x000fea0003800000 */
.L_x_80:
        /* <DEDUP_REMOVED lines=13> */
.L_x_83:
[----:B------:R-:W-:Y:S05]  /*3eb0*/  BSYNC B1 ;  /* 0x0000000000017941 */ /* 0x000fea0003800000 */
.L_x_82:
        /* <DEDUP_REMOVED lines=12> */
.L_x_85:
[----:B------:R-:W-:Y:S05]  /*3f80*/  BSYNC B1 ;  /* 0x0000000000017941 */ /* 0x000fea0003800000 */
.L_x_84:
[----:B-----5:R-:W-:Y:S01]  /*3f90*/  LOP3.LUT R29, R29, 0xff, RZ, 0xc0, !PT ;  /* 0x000000ff1d1d7812 */ /* 0x020fe200078ec0ff */
[----:B------:R-:W-:Y:S01]  /*3fa0*/  BSSY B1, `(.L_x_86) ;  /* 0x000000b000017945 */ /* 0x000fe20003800000 */
[----:B------:R-:W-:Y:S02]  /*3fb0*/  ISETP.LT.OR P1, PT, R27, 0x9, !P1 ;  /* 0x000000091b00780c */ /* 0x000fe40004f21670 */
[----:B------:R-:W-:-:S05]  /*3fc0*/  F2FP.F16.E5M2.UNPACK_B R29, R29 ;  /* 0x0000001dff1d723e */ /* 0x000fca00020004ff */
[----:B------:R-:W-:-:S05]  /*3fd0*/  HADD2.F32 R29, -RZ, R29.H0_H0 ;  /* 0x2000001dff1d7230 */ /* 0x000fca0000004100 */
[----:B------:R-:W-:-:S04]  /*3fe0*/  FMUL R30, R29, R12 ;  /* 0x0000000c1d1e7220 */ /* 0x000fc80000400000 */
[----:B------:R-:W-:Y:S01]  /*3ff0*/  FFMA R30, R23, R7, R30 ;  /* 0x00000007171e7223 */ /* 0x000fe2000000001e */
[----:B------:R-:W-:-:S04]  /*4000*/  PRMT R23, RZ, 0x7610, R23 ;  /* 0x00007610ff177816 */ /* 0x000fc80000000017 */
[----:B------:R-:W-:-:S05]  /*4010*/  F2FP.SATFINITE.E5M2.F32.PACK_AB_MERGE_C R29, RZ, R30, RZ ;  /* 0x0000001eff1d723e */ /* 0x000fca00048060ff */
[----:B------:R0:W-:Y:S01]  /*4020*/  @!P0 STG.E.U8 desc[UR16][R10.64+0x28], R29 ;  /* 0x0000281d0a008986 */ /* 0x0001e2000c101110 */
[----:B------:R-:W-:Y:S05]  /*4030*/  @P1 BRA `(.L_x_87) ;  /* 0x0000000000041947 */ /* 0x000fea0003800000 */
[----:B------:R0:W5:Y:S02]  /*4040*/  LDG.E.U8 R23, desc[UR16][R24.64+0x29] ;  /* 0x0000291018177981 */ /* 0x000164000c1e1100 */
.L_x_87:
[----:B------:R-:W-:Y:S05]  /*4050*/  BSYNC B1 ;  /* 0x0000000000017941 */ /* 0x000fea0003800000 */
.L_x_86:
        /* <DEDUP_REMOVED lines=8> */
[----:B0-----:R-:W-:Y:S02]  /*40e0*/  F2FP.SATFINITE.E5M2.F32.PACK_AB_MERGE_C R29, RZ, R23, RZ ;  /* 0x00000017ff1d723e */ /* 0x001fe400048060ff */
[----:B------:R-:W-:-:S03]  /*40f0*/  PRMT R23, RZ, 0x7610, R23 ;  /* 0x00007610ff177816 */ /* 0x000fc60000000017 */
[----:B------:R0:W-:Y:S01]  /*4100*/  @!P1 STG.E.U8 desc[UR16][R10.64+0x29], R29 ;  /* 0x0000291d0a009986 */ /* 0x0001e2000c101110 */
[----:B------:R-:W-:Y:S05]  /*4110*/  @P2 BRA `(.L_x_89) ;  /* 0x0000000000042947 */ /* 0x000fea0003800000 */
[----:B------:R0:W5:Y:S02]  /*4120*/  LDG.E.U8 R23, desc[UR16][R14.64+0x30] ;  /* 0x000030100e177981 */ /* 0x000164000c1e1100 */
.L_x_89:
[----:B------:R-:W-:Y:S05]  /*4130*/  BSYNC B1 ;  /* 0x0000000000017941 */ /* 0x000fea0003800000 */
.L_x_88:
[----:B-----5:R-:W-:Y:S01]  /*4140*/  LOP3.LUT R23, R23, 0xff, RZ, 0xc0, !PT ;  /* 0x000000ff17177812 */ /* 0x020fe200078ec0ff */
[----:B------:R-:W-:Y:S01]  /*4150*/  BSSY B1, `(.L_x_90) ;  /* 0x000000c000017945 */ /* 0x000fe20003800000 */
[----:B------:R-:W-:Y:S02]  /*4160*/  ISETP.GE.AND P1, PT, R28, 0x32, PT ;  /* 0x000000321c00780c */ /* 0x000fe40003f26270 */
[----:B------:R-:W-:Y:S02]  /*4170*/  F2FP.F16.E5M2.UNPACK_B R23, R23 ;  /* 0x00000017ff17723e */ /* 0x000fe400020004ff */
[----:B------:R-:W-:-:S03]  /*4180*/  ISETP.LT.OR P3, PT, R27, 0x1, !P1 ;  /* 0x000000011b00780c */ /* 0x000fc60004f61670 */
        /* <DEDUP_REMOVED lines=8> */
.L_x_91:
[----:B------:R-:W-:Y:S05]  /*4210*/  BSYNC B1 ;  /* 0x0000000000017941 */ /* 0x000fea0003800000 */
.L_x_90:
[----:B-----5:R-:W-:Y:S01]  /*4220*/  LOP3.LUT R21, R21, 0xff, RZ, 0xc0, !PT ;  /* 0x000000ff15157812 */ /* 0x020fe200078ec0ff */
[----:B------:R-:W-:Y:S01]  /*4230*/  BSSY B1, `(.L_x_92) ;  /* 0x000000b000017945 */ /* 0x000fe20003800000 */
[----:B------:R-:W-:Y:S02]  /*4240*/  ISETP.LT.OR P0, PT, R27, 0x9, !P0 ;  /* 0x000000091b00780c */ /* 0x000fe40004701670 */
[----:B------:R-:W-:-:S05]  /*4250*/  F2FP.F16.E5M2.UNPACK_B R21, R21 ;  /* 0x00000015ff15723e */ /* 0x000fca00020004ff */
        /* <DEDUP_REMOVED lines=8> */
.L_x_93:
[----:B------:R-:W-:Y:S05]  /*42e0*/  BSYNC B1 ;  /* 0x0000000000017941 */ /* 0x000fea0003800000 */
.L_x_92:
        /* <DEDUP_REMOVED lines=12> */
.L_x_95:
[----:B------:R-:W-:Y:S05]  /*43b0*/  BSYNC B1 ;  /* 0x0000000000017941 */ /* 0x000fea0003800000 */
.L_x_94:
        /* <DEDUP_REMOVED lines=13> */
.L_x_97:
[----:B------:R-:W-:Y:S05]  /*4490*/  BSYNC B1 ;  /* 0x0000000000017941 */ /* 0x000fea0003800000 */
.L_x_96:
        /* <DEDUP_REMOVED lines=13> */
.L_x_99:
[----:B------:R-:W-:Y:S05]  /*4570*/  BSYNC B1 ;  /* 0x0000000000017941 */ /* 0x000fea0003800000 */
.L_x_98:
[----:B-----5:R-:W-:Y:S01]  /*4580*/  LOP3.LUT R17, R17, 0xff, RZ, 0xc0, !PT ;  /* 0x000000ff11117812 */ /* 0x020fe200078ec0ff */
[----:B------:R-:W-:Y:S01]  /*4590*/  BSSY B1, `(.L_x_100) ;  /* 0x000000b000017945 */ /* 0x000fe20003800000 */
[----:B------:R-:W-:Y:S02]  /*45a0*/  ISETP.LT.OR P0, PT, R27, 0x9, !P0 ;  /* 0x000000091b00780c */ /* 0x000fe40004701670 */
[----:B------:R-:W-:Y:S02]  /*45b0*/  F2FP.F16.E5M2.UNPACK_B R17, R17 ;  /* 0x00000011ff11723e */ /* 0x000fe400020004ff */
[----:B0-2---:R-:W-:-:S03]  /*45c0*/  PRMT R14, RZ, 0x7610, R14 ;  /* 0x00007610ff0e7816 */ /* 0x005fc6000000000e */
[----:B------:R-:W-:-:S05]  /*45d0*/  HADD2.F32 R17, -RZ, R17.H0_H0 ;  /* 0x20000011ff117230 */ /* 0x000fca0000004100 */
[----:B------:R-:W-:-:S04]  /*45e0*/  FMUL R17, R17, R12 ;  /* 0x0000000c11117220 */ /* 0x000fc80000400000 */
[----:B------:R-:W-:-:S05]  /*45f0*/  FFMA R17, R18, R7, R17 ;  /* 0x0000000712117223 */ /* 0x000fca0000000011 */
[----:B------:R-:W-:-:S05]  /*4600*/  F2FP.SATFINITE.E5M2.F32.PACK_AB_MERGE_C R17, RZ, R17, RZ ;  /* 0x00000011ff11723e */ /* 0x000fca00048060ff */
[----:B------:R0:W-:Y:S01]  /*4610*/  @!P3 STG.E.U8 desc[UR16][R8.64+0x39], R17 ;  /* 0x000039110800b986 */ /* 0x0001e2000c101110 */
[----:B------:R-:W-:Y:S05]  /*4620*/  @P0 BRA `(.L_x_101) ;  /* 0x0000000000040947 */ /* 0x000fea0003800000 */
[----:B------:R2:W5:Y:S02]  /*4630*/  LDG.E.U8 R14, desc[UR16][R24.64+0x38] ;  /* 0x00003810180e7981 */ /* 0x000564000c1e1100 */
.L_x_101:
[----:B------:R-:W-:Y:S05]  /*4640*/  BSYNC B1 ;  /* 0x0000000000017941 */ /* 0x000fea0003800000 */
.L_x_100:
[----:B-----5:R-:W-:Y:S01]  /*4650*/  LOP3.LUT R14, R14, 0xff, RZ, 0xc0, !PT ;  /* 0x000000ff0e0e7812 */ /* 0x020fe200078ec0ff */
[----:B------:R-:W-:Y:S01]  /*4660*/  BSSY B1, `(.L_x_102) ;  /* 0x000000b000017945 */ /* 0x000fe20003800000 */
[----:B------:R-:W-:Y:S02]  /*4670*/  ISETP.LT.OR P1, PT, R27, 0x9, !P1 ;  /* 0x000000091b00780c */ /* 0x000fe40004f21670 */
[----:B------:R-:W-:-:S05]  /*4680*/  F2FP.F16.E5M2.UNPACK_B R14, R14 ;  /* 0x0000000eff0e723e */ /* 0x000fca00020004ff */
[----:B01-3--:R-:W-:-:S05]  /*4690*/  HADD2.F32 R9, -RZ, R14.H0_H0 ;  /* 0x2000000eff097230 */ /* 0x00bfca0000004100 */
[----:B------:R-:W-:-:S04]  /*46a0*/  FMUL R8, R9, R12 ;  /* 0x0000000c09087220 */ /* 0x000fc80000400000 */
[----:B------:R-:W-:-:S05]  /*46b0*/  FFMA R8, R13, R7, R8 ;  /* 0x000000070d087223 */ /* 0x000fca0000000008 */
[----:B------:R-:W-:Y:S02]  /*46c0*/  F2FP.SATFINITE.E5M2.F32.PACK_AB_MERGE_C R9, RZ, R8, RZ ;  /* 0x00000008ff09723e */ /* 0x000fe400048060ff */
[----:B------:R-:W-:-:S03]  /*46d0*/  PRMT R8, RZ, 0x7610, R8 ;  /* 0x00007610ff087816 */ /* 0x000fc60000000008 */
[----:B------:R0:W-:Y:S01]  /*46e0*/  @!P0 STG.E.U8 desc[UR16][R10.64+0x38], R9 ;  /* 0x000038090a008986 */ /* 0x0001e2000c101110 */
[----:B------:R-:W-:Y:S05]  /*46f0*/  @P1 BRA `(.L_x_103) ;  /* 0x0000000000041947 */ /* 0x000fea0003800000 */
[----:B------:R1:W5:Y:S02]  /*4700*/  LDG.E.U8 R8, desc[UR16][R24.64+0x39] ;  /* 0x0000391018087981 */ /* 0x000364000c1e1100 */
.L_x_103:
[----:B------:R-:W-:Y:S05]  /*4710*/  BSYNC B1 ;  /* 0x0000000000017941 */ /* 0x000fea0003800000 */
.L_x_102:
[----:B------:R-:W-:Y:S05]  /*4720*/  @P1 BRA `(.L_x_104) ;  /* 0x0000000800601947 */ /* 0x000fea0003800000 */
[----:B-----5:R-:W-:-:S04]  /*4730*/  LOP3.LUT R8, R8, 0xff, RZ, 0xc0, !PT ;  /* 0x000000ff08087812 */ /* 0x020fc800078ec0ff */
[----:B------:R-:W-:-:S05]  /*4740*/  F2FP.F16.E5M2.UNPACK_B R8, R8 ;  /* 0x00000008ff08723e */ /* 0x000fca00020004ff */
[----:B0-----:R-:W-:-:S05]  /*4750*/  HADD2.F32 R9, -RZ, R8.H0_H0 ;  /* 0x20000008ff097230 */ /* 0x001fca0000004100 */
[----:B------:R-:W-:-:S04]  /*4760*/  FMUL R9, R9, R12 ;  /* 0x0000000c09097220 */ /* 0x000fc80000400000 */
[----:B------:R-:W-:-:S05]  /*4770*/  FFMA R9, R16, R7, R9 ;  /* 0x0000000710097223 */ /* 0x000fca0000000009 */
[----:B------:R-:W-:-:S05]  /*4780*/  F2FP.SATFINITE.E5M2.F32.PACK_AB_MERGE_C R9, RZ, R9, RZ ;  /* 0x00000009ff09723e */ /* 0x000fca00048060ff */
[----:B------:R3:W-:Y:S01]  /*4790*/  STG.E.U8 desc[UR16][R10.64+0x39], R9 ;  /* 0x000039090a007986 */ /* 0x0007e2000c101110 */
[----:B------:R-:W-:Y:S05]  /*47a0*/  BRA `(.L_x_104) ;  /* 0x0000000800407947 */ /* 0x000fea0003800000 */
.L_x_39:
[C---:B------:R-:W-:Y:S01]  /*47b0*/  ISETP.GE.AND P3, PT, R28.reuse, 0x1, PT ;  /* 0x000000011c00780c */ /* 0x040fe20003f66270 */
[-C--:B--2---:R-:W-:Y:S01]  /*47c0*/  FMUL R79, R79, R7.reuse ;  /* 0x000000074f4f7220 */ /* 0x084fe20000400000 */
[----:B------:R-:W-:Y:S01]  /*47d0*/  ISETP.GE.AND P0, PT, R28, 0x2, PT ;  /* 0x000000021c00780c */ /* 0x000fe20003f06270 */
[-C--:B------:R-:W-:Y:S01]  /*47e0*/  FMUL R80, R80, R7.reuse ;  /* 0x0000000750507220 */ /* 0x080fe20000400000 */
[----:B------:R-:W-:Y:S01]  /*47f0*/  ISETP.LT.OR P1, PT, R27, 0x1, !P3 ;  /* 0x000000011b00780c */ /* 0x000fe20005f21670 */
[-C--:B------:R-:W-:Y:S01]  /*4800*/  FMUL R77, R77, R7.reuse ;  /* 0x000000074d4d7220 */ /* 0x080fe20000400000 */
[C---:B------:R-:W-:Y:S01]  /*4810*/  ISETP.LT.OR P2, PT, R27.reuse, 0x1, !P0 ;  /* 0x000000011b00780c */ /* 0x040fe20004741670 */
[-C--:B------:R-:W-:Y:S01]  /*4820*/  FMUL R78, R78, R7.reuse ;  /* 0x000000074e4e7220 */ /* 0x080fe20000400000 */
[----:B------:R-:W-:Y:S01]  /*4830*/  ISETP.LT.OR P3, PT, R27, 0x9, !P3 ;  /* 0x000000091b00780c */ /* 0x000fe20005f61670 */
[----:B------:R-:W-:Y:S01]  /*4840*/  FMUL R75, R75, R7 ;  /* 0x000000074b4b7220 */ /* 0x000fe20000400000 */
[----:B------:R-:W-:Y:S01]  /*4850*/  F2FP.SATFINITE.E5M2.F32.PACK_AB_MERGE_C R79, RZ, R79, RZ ;  /* 0x0000004fff4f723e */ /* 0x000fe200048060ff */
[-C--:B------:R-:W-:Y:S01]  /*4860*/  FMUL R76, R76, R7.reuse ;  /* 0x000000074c4c7220 */ /* 0x080fe20000400000 */
[----:B------:R-:W-:Y:S01]  /*4870*/  F2FP.SATFINITE.E5M2.F32.PACK_AB_MERGE_C R15, RZ, R80, RZ ;  /* 0x00000050ff0f723e */ /* 0x000fe200048060ff */
[----:B------:R-:W-:Y:S01]  /*4880*/  FMUL R74, R74, R7 ;  /* 0x000000074a4a7220 */ /* 0x000fe20000400000 */
[----:B------:R-:W-:Y:S01]  /*4890*/  F2FP.SATFINITE.E5M2.F32.PACK_AB_MERGE_C R77, RZ, R77, RZ ;  /* 0x0000004dff4d723e */ /* 0x000fe200048060ff */
[-C--:B------:R-:W-:Y:S01]  /*48a0*/  FMUL R72, R72, R7.reuse ;  /* 0x0000000748487220 */ /* 0x080fe20000400000 */
[----:B------:R-:W-:Y:S01]  /*48b0*/  ISETP.LT.OR P0, PT, R27, 0x9, !P0 ;  /* 0x000000091b00780c */ /* 0x000fe20004701670 */
[----:B------:R-:W-:Y:S01]  /*48c0*/  @!P1 STG.E.U8 desc[UR16][R8.64], R79 ;  /* 0x0000004f08009986 */ /* 0x000fe2000c101110 */
[C---:B------:R-:W-:Y:S01]  /*48d0*/  ISETP.GE.AND P1, PT, R28.reuse, 0x9, PT ;  /* 0x000000091c00780c */ /* 0x040fe20003f26270 */
[----:B------:R-:W-:Y:S01]  /*48e0*/  FMUL R69, R69, R7 ;  /* 0x0000000745457220 */ /* 0x000fe20000400000 */
[----:B------:R-:W-:Y:S01]  /*48f0*/  F2FP.SATFINITE.E5M2.F32.PACK_AB_MERGE_C R75, RZ, R75, RZ ;  /* 0x0000004bff4b723e */ /* 0x000fe200048060ff */
[----:B------:R0:W-:Y:S01]  /*4900*/  @!P2 STG.E.U8 desc[UR16][R8.64+0x1], R15 ;  /* 0x0000010f0800a986 */ /* 0x0001e2000c101110 */
[----:B------:R-:W-:Y:S01]  /*4910*/  ISETP.GE.AND P2, PT, R28, 0xa, PT ;  /* 0x0000000a1c00780c */ /* 0x000fe20003f46270 */
[-C--:B------:R-:W-:Y:S01]  /*4920*/  FMUL R70, R70, R7.reuse ;  /* 0x0000000746467220 */ /* 0x080fe20000400000 */
[----:B------:R-:W-:Y:S01]  /*4930*/  F2FP.SATFINITE.E5M2.F32.PACK_AB_MERGE_C R25, RZ, R76, RZ ;  /* 0x0000004cff19723e */ /* 0x000fe200048060ff */
[----:B------:R-:W-:Y:S01]  /*4940*/  @!P3 STG.E.U8 desc[UR16][R10.64], R77 ;  /* 0x0000004d0a00b986 */ /* 0x000fe2000c101110 */
[C---:B------:R-:W-:Y:S01]  /*4950*/  ISETP.LT.OR P3, PT, R27.reuse, 0x1, !P1 ;  /* 0x000000011b00780c */ /* 0x040fe20004f61670 */
[-C--:B------:R-:W-:Y:S01]  /*4960*/  FMUL R68, R68, R7.reuse ;  /* 0x0000000744447220 */ /* 0x080fe20000400000 */
[----:B------:R-:W-:Y:S01]  /*4970*/  ISETP.LT.OR P5, PT, R27, 0x1, !P2 ;  /* 0x000000011b00780c */ /* 0x000fe200057a1670 */
[-C--:B------:R-:W-:Y:S01]  /*4980*/  FMUL R67, R67, R7.reuse ;  /* 0x0000000743437220 */ /* 0x080fe20000400000 */
[----:B------:R-:W-:Y:S01]  /*4990*/  ISETP.LT.OR P1, PT, R27, 0x9, !P1 ;  /* 0x000000091b00780c */ /* 0x000fe20004f21670 */
[-C--:B------:R-:W-:Y:S01]  /*49a0*/  FMUL R65, R65, R7.reuse ;  /* 0x0000000741417220 */ /* 0x080fe20000400000 */
[----:B------:R-:W-:Y:S01]  /*49b0*/  F2FP.SATFINITE.E5M2.F32.PACK_AB_MERGE_C R29, RZ, R74, RZ ;  /* 0x0000004aff1d723e */ /* 0x000fe200048060ff */
[-C--:B------:R-:W-:Y:S01]  /*49c0*/  FMUL R66, R66, R7.reuse ;  /* 0x0000000742427220 */ /* 0x080fe20000400000 */
[----:B0-----:R-:W-:Y:S01]  /*49d0*/  F2FP.SATFINITE.E5M2.F32.PACK_AB_MERGE_C R15, RZ, R78, RZ ;  /* 0x0000004eff0f723e */ /* 0x001fe200048060ff */
[-C--:B------:R-:W-:Y:S01]  /*49e0*/  FMUL R64, R64, R7.reuse ;  /* 0x0000000740407220 */ /* 0x080fe20000400000 */
[----:B------:R-:W-:Y:S01]  /*49f0*/  ISETP.LT.OR P2, PT, R27, 0x9, !P2 ;  /* 0x000000091b00780c */ /* 0x000fe20005741670 */
[-C--:B------:R-:W-:Y:S01]  /*4a00*/  FMUL R63, R63, R7.reuse ;  /* 0x000000073f3f7220 */ /* 0x080fe20000400000 */
[----:B------:R-:W-:Y:S01]  /*4a10*/  F2FP.SATFINITE.E5M2.F32.PACK_AB_MERGE_C R31, RZ, R72, RZ ;  /* 0x00000048ff1f723e */ /* 0x000fe200048060ff */
[----:B------:R0:W-:Y:S01]  /*4a20*/  @!P0 STG.E.U8 desc[UR16][R10.64+0x1], R15 ;  /* 0x0000010f0a008986 */ /* 0x0001e2000c101110 */
[C---:B------:R-:W-:Y:S01]  /*4a30*/  ISETP.GE.AND P0, PT, R28.reuse, 0x11, PT ;  /* 0x000000111c00780c */ /* 0x040fe20003f06270 */
[----:B------:R-:W-:Y:S01]  /*4a40*/  FMUL R61, R61, R7 ;  /* 0x000000073d3d7220 */ /* 0x000fe20000400000 */
[----:B------:R-:W-:Y:S01]  /*4a50*/  F2FP.SATFINITE.E5M2.F32.PACK_AB_MERGE_C R69, RZ, R69, RZ ;  /* 0x00000045ff45723e */ /* 0x000fe200048060ff */
[----:B------:R-:W-:Y:S01]  /*4a60*/  @!P3 STG.E.U8 desc[UR16][R8.64+0x8], R75 ;  /* 0x0000084b0800b986 */ /* 0x000fe2000c101110 */
[----:B------:R-:W-:Y:S01]  /*4a70*/  ISETP.GE.AND P3, PT, R28, 0x12, PT ;  /* 0x000000121c00780c */ /* 0x000fe20003f66270 */
[----:B------:R-:W-:Y:S01]  /*4a80*/  FMUL R62, R62, R7 ;  /* 0x000000073e3e7220 */ /* 0x000fe20000400000 */
[----:B------:R-:W-:Y:S01]  /*4a90*/  F2FP.SATFINITE.E5M2.F32.PACK_AB_MERGE_C R67, RZ, R67, RZ ;  /* 0x00000043ff43723e */ /* 0x000fe200048060ff */
[----:B------:R1:W-:Y:S01]  /*4aa0*/  @!P5 STG.E.U8 desc[UR16][R8.64+0x9], R25 ;  /* 0x000009190800d986 */ /* 0x0003e2000c101110 */
[----:B------:R-:W-:Y:S01]  /*4ab0*/  ISETP.LT.OR P5, PT, R27, 0x1, !P3 ;  /* 0x000000011b00780c */ /* 0x000fe20005fa1670 */
[-C--:B------:R-:W-:Y:S01]  /*4ac0*/  FMUL R59, R59, R7.reuse ;  /* 0x000000073b3b7220 */ /* 0x080fe20000400000 */
[C---:B------:R-:W-:Y:S01]  /*4ad0*/  ISETP.LT.OR P3, PT, R27.reuse, 0x9, !P3 ;  /* 0x000000091b00780c */ /* 0x040fe20005f61670 */
[----:B------:R-:W-:Y:S01]  /*4ae0*/  @!P1 STG.E.U8 desc[UR16][R10.64+0x8], R29 ;  /* 0x0000081d0a009986 */ /* 0x000fe2000c101110 */
[----:B------:R-:W-:Y:S01]  /*4af0*/  ISETP.LT.OR P1, PT, R27, 0x1, !P0 ;  /* 0x000000011b00780c */ /* 0x000fe20004721670 */
[-C--:B------:R-:W-:Y:S01]  /*4b00*/  FMUL R60, R60, R7.reuse ;  /* 0x000000073c3c7220 */ /* 0x080fe20000400000 */
[----:B0-----:R-:W-:Y:S01]  /*4b10*/  F2FP.SATFINITE.E5M2.F32.PACK_AB_MERGE_C R15, RZ, R70, RZ ;  /* 0x00000046ff0f723e */ /* 0x001fe200048060ff */
[----:B------:R-:W-:Y:S01]  /*4b20*/  @!P2 STG.E.U8 desc[UR16][R10.64+0x9], R31 ;  /* 0x0000091f0a00a986 */ /* 0x000fe2000c101110 */
[----:B------:R-:W-:Y:S01]  /*4b30*/  ISETP.GE.AND P2, PT, R28, 0x19, PT ;  /* 0x000000191c00780c */ /* 0x000fe20003f46270 */
[-C--:B------:R-:W-:Y:S01]  /*4b40*/  FMUL R57, R57, R7.reuse ;  /* 0x0000000739397220 */ /* 0x080fe20000400000 */
[C---:B------:R-:W-:Y:S01]  /*4b50*/  ISETP.LT.OR P0, PT, R27.reuse, 0x9, !P0 ;  /* 0x000000091b00780c */ /* 0x040fe20004701670 */
[-C--:B------:R-:W-:Y:S01]  /*4b60*/  FMUL R58, R58, R7.reuse ;  /* 0x000000073a3a7220 */ /* 0x080fe20000400000 */
[----:B------:R-:W-:Y:S01]  /*4b70*/  ISETP.LT.OR P6, PT, R27, 0x1, !P2 ;  /* 0x000000011b00780c */ /* 0x000fe200057c1670 */
[----:B------:R0:W-:Y:S01]  /*4b80*/  @!P5 STG.E.U8 desc[UR16][R8.64+0x11], R15 ;  /* 0x0000110f0800d986 */ /* 0x0001e2000c101110 */
[----:B-1----:R-:W-:Y:S01]  /*4b90*/  F2FP.SATFINITE.E5M2.F32.PACK_AB_MERGE_C R25, RZ, R68, RZ ;  /* 0x00000044ff19723e */ /* 0x002fe200048060ff */
[----:B------:R-:W-:Y:S01]  /*4ba0*/  FMUL R56, R56, R7 ;  /* 0x0000000738387220 */ /* 0x000fe20000400000 */
[----:B------:R-:W-:Y:S01]  /*4bb0*/  F2FP.SATFINITE.E5M2.F32.PACK_AB_MERGE_C R65, RZ, R65, RZ ;  /* 0x00000041ff41723e */ /* 0x000fe200048060ff */
[----:B------:R-:W-:Y:S01]  /*4bc0*/  @!P1 STG.E.U8 desc[UR16][R8.64+0x10], R69 ;  /* 0x0000104508009986 */ /* 0x000fe2000c101110 */
[----:B------:R-:W-:Y:S01]  /*4bd0*/  ISETP.GE.AND P1, PT, R28, 0x1a, PT ;  /* 0x0000001a1c00780c */ /* 0x000fe20003f26270 */
[-C--:B------:R-:W-:Y:S01]  /*4be0*/  FMUL R23, R23, R7.reuse ;  /* 0x0000000717177220 */ /* 0x080fe20000400000 */
[C---:B------:R-:W-:Y:S01]  /*4bf0*/  ISETP.LT.OR P2, PT, R27.reuse, 0x9, !P2 ;  /* 0x000000091b00780c */ /* 0x040fe20005741670 */
[----:B------:R1:W-:Y:S01]  /*4c00*/  @!P3 STG.E.U8 desc[UR16][R10.64+0x11], R25 ;  /* 0x000011190a00b986 */ /* 0x0003e2000c101110 */
[----:B------:R-:W-:Y:S01]  /*4c10*/  ISETP.LT.OR P5, PT, R27, 0x1, !P1 ;  /* 0x000000011b00780c */ /* 0x000fe20004fa1670 */
[-C--:B------:R-:W-:Y:S01]  /*4c20*/  FMUL R21, R21, R7.reuse ;  /* 0x0000000715157220 */ /* 0x080fe20000400000 */
[----:B------:R-:W-:Y:S01]  /*4c30*/  ISETP.LT.OR P3, PT, R27, 0x9, !P1 ;  /* 0x000000091b00780c */ /* 0x000fe20004f61670 */
[----:B------:R-:W-:Y:S01]  /*4c40*/  @!P0 STG.E.U8 desc[UR16][R10.64+0x10], R67 ;  /* 0x000010430a008986 */ /* 0x000fe2000c101110 */
[----:B0-----:R-:W-:Y:S01]  /*4c50*/  F2FP.SATFINITE.E5M2.F32.PACK_AB_MERGE_C R15, RZ, R66, RZ ;  /* 0x00000042ff0f723e */ /* 0x001fe200048060ff */
[-C--:B------:R-:W-:Y:S01]  /*4c60*/  FMUL R22, R22, R7.reuse ;  /* 0x0000000716167220 */ /* 0x080fe20000400000 */
[C---:B------:R-:W-:Y:S01]  /*4c70*/  ISETP.GE.AND P0, PT, R28.reuse, 0x21, PT ;  /* 0x000000211c00780c */ /* 0x040fe20003f06270 */
[----:B------:R-:W-:Y:S01]  /*4c80*/  @!P6 STG.E.U8 desc[UR16][R8.64+0x18], R65 ;  /* 0x000018410800e986 */ /* 0x000fe2000c101110 */
[----:B------:R-:W-:Y:S01]  /*4c90*/  ISETP.GE.AND P1, PT, R28, 0x22, PT ;  /* 0x000000221c00780c */ /* 0x000fe20003f26270 */
[-C--:B------:R-:W-:Y:S01]  /*4ca0*/  FMUL R19, R19, R7.reuse ;  /* 0x0000000713137220 */ /* 0x080fe20000400000 */
[C---:B------:R-:W-:Y:S01]  /*4cb0*/  ISETP.LT.OR P6, PT, R27.reuse, 0x1, !P0 ;  /* 0x000000011b00780c */ /* 0x040fe200047c1670 */
[-C--:B------:R-:W-:Y:S01]  /*4cc0*/  FMUL R20, R20, R7.reuse ;  /* 0x0000000714147220 */ /* 0x080fe20000400000 */
[----:B-1----:R-:W-:Y:S01]  /*4cd0*/  F2FP.SATFINITE.E5M2.F32.PACK_AB_MERGE_C R25, RZ, R64, RZ ;  /* 0x00000040ff19723e */ /* 0x002fe200048060ff */
[----:B------:R0:W-:Y:S01]  /*4ce0*/  @!P5 STG.E.U8 desc[UR16][R8.64+0x19], R15 ;  /* 0x0000190f0800d986 */ /* 0x0001e2000c101110 */
[----:B------:R-:W-:Y:S01]  /*4cf0*/  ISETP.LT.OR P5, PT, R27, 0x1, !P1 ;  /* 0x000000011b00780c */ /* 0x000fe20004fa1670 */
[----:B------:R-:W-:Y:S01]  /*4d00*/  FMUL R17, R17, R7 ;  /* 0x0000000711117220 */ /* 0x000fe20000400000 */
[----:B------:R-:W-:Y:S01]  /*4d10*/  F2FP.SATFINITE.E5M2.F32.PACK_AB_MERGE_C R63, RZ, R63, RZ ;  /* 0x0000003fff3f723e */ /* 0x000fe200048060ff */
[----:B------:R1:W-:Y:S01]  /*4d20*/  @!P3 STG.E.U8 desc[UR16][R10.64+0x19], R25 ;  /* 0x000019190a00b986 */ /* 0x0003e2000c101110 */
[----:B------:R-:W-:Y:S01]  /*4d30*/  F2FP.SATFINITE.E5M2.F32.PACK_AB_MERGE_C R61, RZ, R61, RZ ;  /* 0x0000003dff3d723e */ /* 0x000fe200048060ff */
[-C--:B------:R-:W-:Y:S01]  /*4d40*/  FMUL R18, R18, R7.reuse ;  /* 0x0000000712127220 */ /* 0x080fe20000400000 */
[----:B------:R-:W-:Y:S01]  /*4d50*/  F2FP.SATFINITE.E5M2.F32.PACK_AB_MERGE_C R29, RZ, R62, RZ ;  /* 0x0000003eff1d723e */ /* 0x000fe200048060ff */
[----:B------:R-:W-:Y:S01]  /*4d60*/  @!P2 STG.E.U8 desc[UR16][R10.64+0x18], R63 ;  /* 0x0000183f0a00a986 */ /* 0x000fe2000c101110 */
[----:B------:R-:W-:Y:S01]  /*4d70*/  ISETP.LT.OR P3, PT, R27, 0x9, !P1 ;  /* 0x000000091b00780c */ /* 0x000fe20004f61670 */
[-C--:B------:R-:W-:Y:S01]  /*4d80*/  FMUL R13, R13, R7.reuse ;  /* 0x000000070d0d7220 */ /* 0x080fe20000400000 */
[----:B------:R-:W-:Y:S01]  /*4d90*/  ISETP.GE.AND P2, PT, R28, 0x29, PT ;  /* 0x000000291c00780c */ /* 0x000fe20003f46270 */
[----:B------:R-:W-:Y:S01]  /*4da0*/  @!P6 STG.E.U8 desc[UR16][R8.64+0x20], R61 ;  /* 0x0000203d0800e986 */ /* 0x000fe2000c101110 */
[C---:B------:R-:W-:Y:S01]  /*4db0*/  ISETP.LT.OR P0, PT, R27.reuse, 0x9, !P0 ;  /* 0x000000091b00780c */ /* 0x040fe20004701670 */
[----:B------:R-:W-:Y:S01]  /*4dc0*/  FMUL R16, R16, R7 ;  /* 0x0000000710107220 */ /* 0x000fe20000400000 */
[----:B------:R-:W-:Y:S01]  /*4dd0*/  ISETP.GE.AND P1, PT, R28, 0x2a, PT ;  /* 0x0000002a1c00780c */ /* 0x000fe20003f26270 */
[----:B------:R-:W-:Y:S01]  /*4de0*/  @!P5 STG.E.U8 desc[UR16][R8.64+0x21], R29 ;  /* 0x0000211d0800d986 */ /* 0x000fe2000c101110 */
[----:B------:R-:W-:-:S02]  /*4df0*/  ISETP.LT.OR P6, PT, R27, 0x1, !P2 ;  /* 0x000000011b00780c */ /* 0x000fc400057c1670 */
[C---:B------:R-:W-:Y:S02]  /*4e00*/  ISETP.LT.OR P5, PT, R27.reuse, 0x1, !P1 ;  /* 0x000000011b00780c */ /* 0x040fe40004fa1670 */
[----:B------:R-:W-:Y:S02]  /*4e10*/  F2FP.SATFINITE.E5M2.F32.PACK_AB_MERGE_C R59, RZ, R59, RZ ;  /* 0x0000003bff3b723e */ /* 0x000fe400048060ff */
[----:B0-----:R-:W-:Y:S02]  /*4e20*/  F2FP.SATFINITE.E5M2.F32.PACK_AB_MERGE_C R15, RZ, R60, RZ ;  /* 0x0000003cff0f723e */ /* 0x001fe400048060ff */
[----:B------:R-:W-:Y:S01]  /*4e30*/  F2FP.SATFINITE.E5M2.F32.PACK_AB_MERGE_C R57, RZ, R57, RZ ;  /* 0x00000039ff39723e */ /* 0x000fe200048060ff */
[----:B------:R-:W-:Y:S01]  /*4e40*/  @!P0 STG.E.U8 desc[UR16][R10.64+0x20], R59 ;  /* 0x0000203b0a008986 */ /* 0x000fe2000c101110 */
[----:B-1----:R-:W-:Y:S02]  /*4e50*/  F2FP.SATFINITE.E5M2.F32.PACK_AB_MERGE_C R25, RZ, R58, RZ ;  /* 0x0000003aff19723e */ /* 0x002fe400048060ff */
[C---:B------:R-:W-:Y:S01]  /*4e60*/  ISETP.LT.OR P1, PT, R27.reuse, 0x9, !P1 ;  /* 0x000000091b00780c */ /* 0x040fe20004f21670 */
[----:B------:R0:W-:Y:S01]  /*4e70*/  @!P3 STG.E.U8 desc[UR16][R10.64+0x21], R15 ;  /* 0x0000210f0a00b986 */ /* 0x0001e2000c101110 */
[----:B------:R-:W-:-:S02]  /*4e80*/  ISETP.LT.OR P2, PT, R27, 0x9, !P2 ;  /* 0x000000091b00780c */ /* 0x000fc40005741670 */
[C---:B------:R-:W-:Y:S01]  /*4e90*/  ISETP.GE.AND P3, PT, R28.reuse, 0x31, PT ;  /* 0x000000311c00780c */ /* 0x040fe20003f66270 */
[----:B------:R-:W-:Y:S01]  /*4ea0*/  @!P6 STG.E.U8 desc[UR16][R8.64+0x28], R57 ;  /* 0x000028390800e986 */ /* 0x000fe2000c101110 */
[----:B------:R-:W-:Y:S02]  /*4eb0*/  ISETP.GE.AND P0, PT, R28, 0x32, PT ;  /* 0x000000321c00780c */ /* 0x000fe40003f06270 */
[----:B------:R-:W-:Y:S01]  /*4ec0*/  F2FP.SATFINITE.E5M2.F32.PACK_AB_MERGE_C R23, RZ, R23, RZ ;  /* 0x00000017ff17723e */ /* 0x000fe200048060ff */
[----:B------:R1:W-:Y:S01]  /*4ed0*/  @!P5 STG.E.U8 desc[UR16][R8.64+0x29], R25 ;  /* 0x000029190800d986 */ /* 0x0003e2000c101110 */
[C---:B------:R-:W-:Y:S02]  /*4ee0*/  ISETP.LT.OR P5, PT, R27.reuse, 0x1, !P3 ;  /* 0x000000011b00780c */ /* 0x040fe40005fa1670 */
[----:B------:R-:W-:Y:S02]  /*4ef0*/  ISETP.LT.OR P6, PT, R27, 0x1, !P0 ;  /* 0x000000011b00780c */ /* 0x000fe400047c1670 */
[----:B0-----:R-:W-:Y:S01]  /*4f00*/  F2FP.SATFINITE.E5M2.F32.PACK_AB_MERGE_C R15, RZ, R56, RZ ;  /* 0x00000038ff0f723e */ /* 0x001fe200048060ff */
[----:B------:R-:W-:Y:S01]  /*4f10*/  @!P2 STG.E.U8 desc[UR16][R10.64+0x28], R23 ;  /* 0x000028170a00a986 */ /* 0x000fe2000c101110 */
[----:B------:R-:W-:-:S02]  /*4f20*/  F2FP.SATFINITE.E5M2.F32.PACK_AB_MERGE_C R21, RZ, R21, RZ ;  /* 0x00000015ff15723e */ /* 0x000fc400048060ff */
[C---:B------:R-:W-:Y:S01]  /*4f30*/  ISETP.GE.AND P2, PT, R28.reuse, 0x3a, PT ;  /* 0x0000003a1c00780c */ /* 0x040fe20003f46270 */
[----:B------:R0:W-:Y:S01]  /*4f40*/  @!P1 STG.E.U8 desc[UR16][R10.64+0x29], R15 ;  /* 0x0000290f0a009986 */ /* 0x0001e2000c101110 */
[C---:B------:R-:W-:Y:S02]  /*4f50*/  ISETP.LT.OR P1, PT, R27.reuse, 0x9, !P3 ;  /* 0x000000091b00780c */ /* 0x040fe40005f21670 */
[----:B-1----:R-:W-:Y:S01]  /*4f60*/  F2FP.SATFINITE.E5M2.F32.PACK_AB_MERGE_C R25, RZ, R22, RZ ;  /* 0x00000016ff19723e */ /* 0x002fe200048060ff */
[----:B------:R1:W-:Y:S01]  /*4f70*/  @!P5 STG.E.U8 desc[UR16][R8.64+0x30], R21 ;  /* 0x000030150800d986 */ /* 0x0003e2000c101110 */
[----:B------:R-:W-:Y:S02]  /*4f80*/  ISETP.GE.AND P3, PT, R28, 0x39, PT ;  /* 0x000000391c00780c */ /* 0x000fe40003f66270 */
[C---:B------:R-:W-:Y:S01]  /*4f90*/  ISETP.LT.OR P0, PT, R27.reuse, 0x9, !P0 ;  /* 0x000000091b00780c */ /* 0x040fe20004701670 */
[----:B------:R2:W-:Y:S01]  /*4fa0*/  @!P6 STG.E.U8 desc[UR16][R8.64+0x31], R25 ;  /* 0x000031190800e986 */ /* 0x0005e2000c101110 */
[----:B------:R-:W-:-:S02]  /*4fb0*/  ISETP.LT.OR P5, PT, R27, 0x1, !P3 ;  /* 0x000000011b00780c */ /* 0x000fc40005fa1670 */
[C---:B------:R-:W-:Y:S02]  /*4fc0*/  ISETP.LT.OR P6, PT, R27.reuse, 0x1, !P2 ;  /* 0x000000011b00780c */ /* 0x040fe400057c1670 */
[C---:B------:R-:W-:Y:S02]  /*4fd0*/  ISETP.LT.OR P3, PT, R27.reuse, 0x9, !P3 ;  /* 0x000000091b00780c */ /* 0x040fe40005f61670 */
[----:B------:R-:W-:Y:S02]  /*4fe0*/  ISETP.LT.OR P2, PT, R27, 0x9, !P2 ;  /* 0x000000091b00780c */ /* 0x000fe40005741670 */
[----:B------:R-:W-:Y:S02]  /*4ff0*/  F2FP.SATFINITE.E5M2.F32.PACK_AB_MERGE_C R19, RZ, R19, RZ ;  /* 0x00000013ff13723e */ /* 0x000fe400048060ff */
[----:B0-----:R-:W-:Y:S02]  /*5000*/  F2FP.SATFINITE.E5M2.F32.PACK_AB_MERGE_C R15, RZ, R20, RZ ;  /* 0x00000014ff0f723e */ /* 0x001fe400048060ff */
[----:B------:R-:W-:Y:S01]  /*5010*/  F2FP.SATFINITE.E5M2.F32.PACK_AB_MERGE_C R17, RZ, R17, RZ ;  /* 0x00000011ff11723e */ /* 0x000fe200048060ff */
[----:B------:R2:W-:Y:S01]  /*5020*/  @!P1 STG.E.U8 desc[UR16][R10.64+0x30], R19 ;  /* 0x000030130a009986 */ /* 0x0005e2000c101110 */
[----:B-1----:R-:W-:-:S02]  /*5030*/  F2FP.SATFINITE.E5M2.F32.PACK_AB_MERGE_C R21, RZ, R18, RZ ;  /* 0x00000012ff15723e */ /* 0x002fc400048060ff */
[----:B------:R-:W-:Y:S01]  /*5040*/  F2FP.SATFINITE.E5M2.F32.PACK_AB_MERGE_C R13, RZ, R13, RZ ;  /* 0x0000000dff0d723e */ /* 0x000fe200048060ff */
[----:B------:R2:W-:Y:S01]  /*5050*/  @!P0 STG.E.U8 desc[UR16][R10.64+0x31], R15 ;  /* 0x0000310f0a008986 */ /* 0x0005e2000c101110 */
[----:B------:R-:W-:-:S03]  /*5060*/  F2FP.SATFINITE.E5M2.F32.PACK_AB_MERGE_C R23, RZ, R16, RZ ;  /* 0x00000010ff17723e */ /* 0x000fc600048060ff */
[----:B------:R2:W-:Y:S04]  /*5070*/  @!P5 STG.E.U8 desc[UR16][R8.64+0x38], R17 ;  /* 0x000038110800d986 */ /* 0x0005e8000c101110 */
[----:B------:R2:W-:Y:S04]  /*5080*/  @!P6 STG.E.U8 desc[UR16][R8.64+0x39], R21 ;  /* 0x000039150800e986 */ /* 0x0005e8000c101110 */
[----:B------:R2:W-:Y:S04]  /*5090*/  @!P3 STG.E.U8 desc[UR16][R10.64+0x38], R13 ;  /* 0x0000380d0a00b986 */ /* 0x0005e8000c101110 */
[----:B------:R2:W-:Y:S02]  /*50a0*/  @!P2 STG.E.U8 desc[UR16][R10.64+0x39], R23 ;  /* 0x000039170a00a986 */ /* 0x0005e4000c101110 */
.L_x_104:
[----:B------:R-:W-:Y:S05]  /*50b0*/  BSYNC B0 ;  /* 0x0000000000007941 */ /* 0x000fea0003800000 */
.L_x_38:
[----:B------:R-:W-:Y:S01]  /*50c0*/  ULDC UR6, c[0x0][0xc] ;  /* 0x0000030000067ab9 */ /* 0x000fe20000000800 */
[----:B------:R-:W-:Y:S01]  /*50d0*/  ULDC UR7, c[0x0][0x10] ;  /* 0x0000040000077ab9 */ /* 0x000fe20000000800 */
[----:B0-23--:R-:W0:Y:S01]  /*50e0*/  LDC R9, c[0x0][0x14] ;  /* 0x00000500ff097b82 */ /* 0x00de220000000800 */
[----:B------:R-:W-:Y:S01]  /*50f0*/  UIMAD.WIDE.U32 UR6, UR6, UR7, URZ ;  /* 0x00000007060672a5 */ /* 0x000fe2000f8e003f */
[----:B-----5:R-:W-:Y:S01]  /*5100*/  PRMT R8, RZ, 0x7610, R8 ;  /* 0x00007610ff087816 */ /* 0x020fe20000000008 */
[----:B------:R-:W-:Y:S02]  /*5110*/  IMAD.MOV.U32 R15, RZ, RZ, -0x1 ;  /* 0xffffffffff0f7424 */ /* 0x000fe400078e00ff */
[----:B------:R-:W-:Y:S02]  /*5120*/  IMAD.MOV.U32 R73, RZ, RZ, -0x1 ;  /* 0xffffffffff497424 */ /* 0x000fe400078e00ff */
[----:B0-----:R-:W-:-:S04]  /*5130*/  IMAD.WIDE.U32 R4, R9, UR6, R4 ;  /* 0x0000000609047c25 */ /* 0x001fc8000f8e0004 */
[----:B------:R-:W-:Y:S01]  /*5140*/  IMAD R9, R9, UR7, RZ ;  /* 0x0000000709097c24 */ /* 0x000fe2000f8e02ff */
[----:B------:R-:W-:Y:S02]  /*5150*/  ULDC.64 UR6, c[0x0][0x650] ;  /* 0x0001940000067ab9 */ /* 0x000fe40000000a00 */
[----:B------:R-:W-:Y:S01]  /*5160*/  ISETP.GE.U32.AND P0, PT, R4, UR6, PT ;  /* 0x0000000604007c0c */ /* 0x000fe2000bf06070 */
[----:B------:R-:W-:-:S05]  /*5170*/  IMAD.IADD R5, R5, 0x1, R9 ;  /* 0x0000000105057824 */ /* 0x000fca00078e0209 */
[----:B------:R-:W-:-:S13]  /*5180*/  ISETP.GE.U32.AND.EX P0, PT, R5, UR7, PT, P0 ;  /* 0x0000000705007c0c */ /* 0x000fda000bf06100 */
[----:B------:R-:W-:Y:S05]  /*5190*/  @P0 BRA `(.L_x_105) ;  /* 0x0000000400600947 */ /* 0x000fea0003800000 */
[----:B------:R-:W0:Y:S01]  /*51a0*/  S2R R22, SR_CTAID.X ;  /* 0x0000000000167919 */ /* 0x000e220000002500 */
[----:B------:R-:W2:Y:S01]  /*51b0*/  LDC.64 R16, c[0x0][0x628] ;  /* 0x00018a00ff107b82 */ /* 0x000ea20000000a00 */
[----:B------:R-:W-:Y:S01]  /*51c0*/  ULDC UR6, c[0x0][0x150] ;  /* 0x0000540000067ab9 */ /* 0x000fe20000000800 */
[----:B------:R-:W-:Y:S01]  /*51d0*/  IMAD.MOV.U32 R14, RZ, RZ, R4 ;  /* 0x000000ffff0e7224 */ /* 0x000fe200078e0004 */
[----:B-1--4-:R-:W1:Y:S01]  /*51e0*/  S2R R24, SR_CTAID.Y ;  /* 0x0000000000187919 */ /* 0x012e620000002600 */
[----:B------:R-:W-:-:S04]  /*51f0*/  IMAD.MOV.U32 R15, RZ, RZ, R5 ;  /* 0x000000ffff0f7224 */ /* 0x000fc800078e0005 */
[----:B------:R-:W3:Y:S08]  /*5200*/  LDC R25, c[0x0][0x144] ;  /* 0x00005100ff197b82 */ /* 0x000ef00000000800 */
[----:B------:R-:W4:Y:S08]  /*5210*/  LDC R18, c[0x0][0x630] ;  /* 0x00018c00ff127b82 */ /* 0x000f300000000800 */
[----:B------:R-:W1:Y:S01]  /*5220*/  LDC.64 R20, c[0x0][0x620] ;  /* 0x00018800ff147b82 */ /* 0x000e620000000a00 */
[----:B--2---:R-:W-:-:S04]  /*5230*/  ISETP.NE.U32.AND P0, PT, R16, RZ, PT ;  /* 0x000000ff1000720c */ /* 0x004fc80003f05070 */
[----:B------:R-:W-:Y:S02]  /*5240*/  ISETP.NE.AND.EX P0, PT, R17, RZ, PT, P0 ;  /* 0x000000ff1100720c */ /* 0x000fe40003f05300 */
[----:B0-----:R-:W-:-:S05]  /*5250*/  I2FP.F32.U32 R8, R22 ;  /* 0x0000001600087245 */ /* 0x001fca0000201000 */
[----:B------:R-:W-:-:S04]  /*5260*/  FMUL R8, R8, UR6 ;  /* 0x0000000608087c20 */ /* 0x000fc80008400000 */
[----:B------:R0:W2:Y:S02]  /*5270*/  F2I.U32.TRUNC.NTZ R23, R8 ;  /* 0x0000000800177305 */ /* 0x0000a4000020f000 */
[----:B---34-:R-:W-:Y:S05]  /*5280*/  @!P0 BRA `(.L_x_106) ;  /* 0x0000000000288947 */ /* 0x018fea0003800000 */
[----:B------:R-:W3:Y:S02]  /*5290*/  LDC R9, c[0x0][0x634] ;  /* 0x00018d00ff097b82 */ /* 0x000ee40000000800 */
[----:B---3--:R-:W-:-:S05]  /*52a0*/  IADD3 R13, P0, R4, R9, RZ ;  /* 0x00000009040d7210 */ /* 0x008fca0007f1e0ff */
[----:B------:R-:W-:-:S04]  /*52b0*/  IMAD.X R19, RZ, RZ, R5, P0 ;  /* 0x000000ffff137224 */ /* 0x000fc800000e0605 */
[----:B0-----:R-:W-:-:S04]  /*52c0*/  IMAD.WIDE.U32 R8, R19, R16, RZ ;  /* 0x0000001013087225 */ /* 0x001fc800078e00ff */
[----:B------:R-:W-:-:S04]  /*52d0*/  IMAD.WIDE.U32 R10, P0, R13, R17, R8 ;  /* 0x000000110d0a7225 */ /* 0x000fc80007800008 */
[----:B------:R-:W-:-:S04]  /*52e0*/  IMAD.WIDE.U32 R8, R13, R16, RZ ;  /* 0x000000100d087225 */ /* 0x000fc800078e00ff */
[----:B------:R-:W-:Y:S01]  /*52f0*/  IMAD.X R15, RZ, RZ, RZ, P0 ;  /* 0x000000ffff0f7224 */ /* 0x000fe200000e06ff */
[----:B------:R-:W-:Y:S01]  /*5300*/  IADD3 RZ, P0, R9, R10, RZ ;  /* 0x0000000a09ff7210 */ /* 0x000fe20007f1e0ff */
[----:B------:R-:W-:-:S04]  /*5310*/  IMAD.MOV.U32 R14, RZ, RZ, R11 ;  /* 0x000000ffff0e7224 */ /* 0x000fc800078e000b */
[----:B------:R-:W-:-:S08]  /*5320*/  IMAD.WIDE.U32.X R14, R19, R17, R14, P0 ;  /* 0x00000011130e7225 */ /* 0x000fd000000e040e */
.L_x_106:
[----:B------:R-:W3:Y:S01]  /*5330*/  LDC.64 R30, c[0x0][0x640] ;  /* 0x00019000ff1e7b82 */ /* 0x000ee20000000a00 */
[-C--:B------:R-:W-:Y:S01]  /*5340*/  SHF.R.U64 R73, R14, R18.reuse, R15 ;  /* 0x000000120e497219 */ /* 0x080fe2000000120f */
[----:B--2---:R-:W-:Y:S01]  /*5350*/  IMAD.MOV R23, RZ, RZ, -R23 ;  /* 0x000000ffff177224 */ /* 0x004fe200078e0a17 */
[----:B0-----:R-:W-:Y:S01]  /*5360*/  SHF.R.U32.HI R8, RZ, R18, R15 ;  /* 0x00000012ff087219 */ /* 0x001fe2000001160f */
[----:B------:R-:W-:Y:S01]  /*5370*/  ULDC UR6, c[0x0][0x154] ;  /* 0x0000550000067ab9 */ /* 0x000fe20000000800 */
[----:B------:R-:W-:Y:S01]  /*5380*/  IADD3 R11, P0, RZ, -R73, RZ ;  /* 0x80000049ff0b7210 */ /* 0x000fe20007f1e0ff */
[----:B------:R-:W-:Y:S02]  /*5390*/  IMAD R23, R25, R23, R22 ;  /* 0x0000001719177224 */ /* 0x000fe400078e0216 */
[----:B------:R-:W0:Y:S01]  /*53a0*/  LDC R14, c[0x0][0x618] ;  /* 0x00018600ff0e7b82 */ /* 0x000e220000000800 */
[----:B------:R-:W-:Y:S02]  /*53b0*/  IMAD.MOV.U32 R13, RZ, RZ, 0x1 ;  /* 0x00000001ff0d7424 */ /* 0x000fe400078e00ff */
[----:B------:R-:W-:-:S04]  /*53c0*/  IMAD.X R9, RZ, RZ, ~R8, P0 ;  /* 0x000000ffff097224 */ /* 0x000fc800000e0e08 */
[-C--:B-1----:R-:W-:Y:S01]  /*53d0*/  IMAD R10, R9, R20.reuse, RZ ;  /* 0x00000014090a7224 */ /* 0x082fe200078e02ff */
[----:B------:R-:W1:Y:S01]  /*53e0*/  LDC R26, c[0x0][0x608] ;  /* 0x00018200ff1a7b82 */ /* 0x000e620000000800 */
[----:B------:R-:W-:-:S04]  /*53f0*/  IMAD.WIDE.U32 R8, R11, R20, R4 ;  /* 0x000000140b087225 */ /* 0x000fc800078e0004 */
[----:B------:R-:W-:Y:S01]  /*5400*/  IMAD R11, R11, R21, R10 ;  /* 0x000000150b0b7224 */ /* 0x000fe200078e020a */
[----:B------:R-:W-:Y:S02]  /*5410*/  I2FP.F32.U32 R10, R24 ;  /* 0x00000018000a7245 */ /* 0x000fe40000201000 */
[----:B------:R-:W2:Y:S01]  /*5420*/  LDC R28, c[0x0][0x658] ;  /* 0x00019600ff1c7b82 */ /* 0x000ea20000000800 */
[----:B------:R-:W-:Y:S01]  /*5430*/  IMAD.IADD R9, R9, 0x1, R11 ;  /* 0x0000000109097824 */ /* 0x000fe200078e020b */
[----:B---3--:R-:W-:Y:S01]  /*5440*/  ISETP.NE.U32.AND P0, PT, R30, RZ, PT ;  /* 0x000000ff1e00720c */ /* 0x008fe20003f05070 */
[----:B------:R-:W-:Y:S01]  /*5450*/  FMUL R10, R10, UR6 ;  /* 0x000000060a0a7c20 */ /* 0x000fe20008400000 */
[----:B------:R-:W-:Y:S02]  /*5460*/  IMAD.MOV.U32 R11, RZ, RZ, -0x1 ;  /* 0xffffffffff0b7424 */ /* 0x000fe400078e00ff */
[----:B------:R-:W-:Y:S01]  /*5470*/  ISETP.NE.AND.EX P0, PT, R31, RZ, PT, P0 ;  /* 0x000000ff1f00720c */ /* 0x000fe20003f05300 */
[----:B------:R3:W4:Y:S01]  /*5480*/  F2I.U32.TRUNC.NTZ R19, R10 ;  /* 0x0000000a00137305 */ /* 0x000722000020f000 */
[----:B------:R-:W3:Y:S01]  /*5490*/  LDC R21, c[0x0][0x148] ;  /* 0x00005200ff157b82 */ /* 0x000ee20000000800 */
[----:B0-----:R-:W-:-:S02]  /*54a0*/  SHF.R.U64 R18, R8, R14, R9 ;  /* 0x0000000e08127219 */ /* 0x001fc40000001209 */
[----:B------:R-:W-:-:S05]  /*54b0*/  SHF.R.U32.HI R9, RZ, R14, R9 ;  /* 0x0000000eff097219 */ /* 0x000fca0000011609 */
[----:B------:R-:W0:Y:S01]  /*54c0*/  LDC R22, c[0x0][0x600] ;  /* 0x00018000ff167b82 */ /* 0x000e220000000800 */
[-CC-:B-1----:R-:W-:Y:S02]  /*54d0*/  SHF.R.U64 R16, R18, R26.reuse, R9.reuse ;  /* 0x0000001a12107219 */ /* 0x182fe40000001209 */
[----:B------:R-:W-:-:S05]  /*54e0*/  SHF.R.U32.HI R9, RZ, R26, R9 ;  /* 0x0000001aff097219 */ /* 0x000fca0000011609 */
[----:B------:R-:W1:Y:S01]  /*54f0*/  LDC R27, c[0x0][0x648] ;  /* 0x00019200ff1b7b82 */ /* 0x000e620000000800 */
[-CC-:B--2---:R-:W-:Y:S02]  /*5500*/  SHF.R.U64 R20, R16, R28.reuse, R9.reuse ;  /* 0x0000001c10147219 */ /* 0x184fe40000001209 */
[-C--:B------:R-:W-:Y:S02]  /*5510*/  SHF.L.U32 R11, R11, R28.reuse, RZ ;  /* 0x0000001c0b0b7219 */ /* 0x080fe400000006ff */
[-C--:B------:R-:W-:Y:S01]  /*5520*/  SHF.R.U32.HI R9, RZ, R28.reuse, R9 ;  /* 0x0000001cff097219 */ /* 0x080fe20000011609 */
[----:B------:R-:W-:Y:S01]  /*5530*/  IMAD.MOV.U32 R8, RZ, RZ, R20 ;  /* 0x000000ffff087224 */ /* 0x000fe200078e0014 */
[----:B------:R-:W-:Y:S01]  /*5540*/  SHF.L.U32 R26, R13, R28, RZ ;  /* 0x0000001c0d1a7219 */ /* 0x000fe200000006ff */
[----:B------:R-:W2:Y:S01]  /*5550*/  LDC R29, c[0x0][0x638] ;  /* 0x00018e00ff1d7b82 */ /* 0x000ea20000000800 */
[----:B------:R-:W-:-:S07]  /*5560*/  LOP3.LUT R25, RZ, R11, RZ, 0x33, !PT ;  /* 0x0000000bff197212 */ /* 0x000fce00078e33ff */
[----:B------:R-:W0:Y:S01]  /*5570*/  LDC R32, c[0x0][0x610] ;  /* 0x00018400ff207b82 */ /* 0x000e220000000800 */
[----:B----4-:R-:W-:Y:S05]  /*5580*/  @!P0 BRA `(.L_x_107) ;  /* 0x0000000000288947 */ /* 0x010fea0003800000 */
[----:B------:R-:W4:Y:S02]  /*5590*/  LDC R13, c[0x0][0x64c] ;  /* 0x00019300ff0d7b82 */ /* 0x000f240000000800 */
[----:B----4-:R-:W-:-:S05]  /*55a0*/  IADD3 R13, P0, R20, R13, RZ ;  /* 0x0000000d140d7210 */ /* 0x010fca0007f1e0ff */
[----:B------:R-:W-:-:S04]  /*55b0*/  IMAD.X R17, RZ, RZ, R9, P0 ;  /* 0x000000ffff117224 */ /* 0x000fc800000e0609 */
[----:B------:R-:W-:-:S04]  /*55c0*/  IMAD.WIDE.U32 R8, R17, R30, RZ ;  /* 0x0000001e11087225 */ /* 0x000fc800078e00ff */
[----:B---3--:R-:W-:-:S04]  /*55d0*/  IMAD.WIDE.U32 R10, P0, R13, R31, R8 ;  /* 0x0000001f0d0a7225 */ /* 0x008fc80007800008 */
[----:B------:R-:W-:-:S04]  /*55e0*/  IMAD.WIDE.U32 R8, R13, R30, RZ ;  /* 0x0000001e0d087225 */ /* 0x000fc800078e00ff */
[----:B------:R-:W-:Y:S01]  /*55f0*/  IMAD.X R15, RZ, RZ, RZ, P0 ;  /* 0x000000ffff0f7224 */ /* 0x000fe200000e06ff */
[----:B------:R-:W-:Y:S01]  /*5600*/  IADD3 RZ, P0, R9, R10, RZ ;  /* 0x0000000a09ff7210 */ /* 0x000fe20007f1e0ff */
[----:B------:R-:W-:-:S04]  /*5610*/  IMAD.MOV.U32 R14, RZ, RZ, R11 ;  /* 0x000000ffff0e7224 */ /* 0x000fc800078e000b */
[----:B------:R-:W-:-:S08]  /*5620*/  IMAD.WIDE.U32.X R8, R17, R31, R14, P0 ;  /* 0x0000001f11087225 */ /* 0x000fd000000e040e */
.L_x_107:
[----:B-1----:R-:W-:Y:S01]  /*5630*/  SHF.R.U64 R8, R8, R27, R9 ;  /* 0x0000001b08087219 */ /* 0x002fe20000001209 */
[----:B0-----:R-:W-:Y:S01]  /*5640*/  VIADD R13, R22, 0xffffffff ;  /* 0xffffffff160d7836 */ /* 0x001fe20000000000 */
[----:B------:R-:W-:Y:S01]  /*5650*/  LOP3.LUT R11, R16, R25, RZ, 0xc0, !PT ;  /* 0x00000019100b7212 */ /* 0x000fe200078ec0ff */
[----:B------:R-:W-:Y:S02]  /*5660*/  IMAD.MOV R19, RZ, RZ, -R19 ;  /* 0x000000ffff137224 */ /* 0x000fe400078e0a13 */
[----:B------:R-:W-:Y:S02]  /*5670*/  IMAD.MOV R9, RZ, RZ, -R8 ;  /* 0x000000ffff097224 */ /* 0x000fe400078e0a08 */
[----:B------:R-:W-:Y:S01]  /*5680*/  IMAD R26, R26, R8, R11 ;  /* 0x000000081a1a7224 */ /* 0x000fe200078e020b */
[----:B------:R-:W-:Y:S01]  /*5690*/  LOP3.LUT R11, R18, R13, RZ, 0xc0, !PT ;  /* 0x0000000d120b7212 */ /* 0x000fe200078ec0ff */
[----:B---3--:R-:W-:Y:S02]  /*56a0*/  @P4 IMAD R23, R21, R19, R24 ;  /* 0x0000001315174224 */ /* 0x008fe400078e0218 */
[----:B--2---:R-:W-:-:S02]  /*56b0*/  IMAD R8, R9, R29, R20 ;  /* 0x0000001d09087224 */ /* 0x004fc400078e0214 */
[----:B------:R-:W-:Y:S02]  /*56c0*/  IMAD R26, R26, R32, R23 ;  /* 0x000000201a1a7224 */ /* 0x000fe400078e0217 */
[----:B------:R-:W-:Y:S02]  /*56d0*/  IMAD R9, R8, R22, R11 ;  /* 0x0000001608097224 */ /* 0x000fe400078e020b */
[----:B------:R-:W-:-:S03]  /*56e0*/  IMAD.MOV.U32 R10, RZ, RZ, 0x1 ;  /* 0x00000001ff0a7424 */ /* 0x000fc600078e00ff */
[----:B------:R-:W-:Y:S02]  /*56f0*/  SEL R15, R9, R26, !P4 ;  /* 0x0000001a090f7207 */ /* 0x000fe40006000000 */
[----:B------:R-:W-:Y:S02]  /*5700*/  PRMT R8, R10, 0x7610, R8 ;  /* 0x000076100a087816 */ /* 0x000fe40000000008 */
[----:B------:R-:W-:-:S07]  /*5710*/  SEL R26, R26, R9, !P4 ;  /* 0x000000091a1a7207 */ /* 0x000fce0006000000 */
.L_x_105:
[----:B------:R-:W-:Y:S01]  /*5720*/  LOP3.LUT P0, RZ, R8, 0xff, RZ, 0xc0, !PT ;  /* 0x000000ff08ff7812 */ /* 0x000fe2000780c0ff */
[----:B------:R-:W-:-:S12]  /*5730*/  IMAD.MOV.U32 R71, RZ, RZ, R26 ;  /* 0x000000ffff477224 */ /* 0x000fd800078e001a */
[----:B------:R-:W-:Y:S05]  /*5740*/  @P0 BRA `(.L_x_108) ;  /* 0xffffffb800d00947 */ /* 0x000fea000383ffff */
[----:B------:R-:W-:Y:S05]  /*5750*/  EXIT ;  /* 0x000000000000794d */ /* 0x000fea0003800000 */
.L_x_8:
[----:B0-----:R-:W-:Y:S01]  /*5760*/  ULDC.64 UR4, c[0x0][0x650] ;  /* 0x0001940000047ab9 */ /* 0x001fe20000000a00 */
        /* <DEDUP_REMOVED lines=25> */
.L_x_110:
[----:B------:R-:W0:Y:S01]  /*5900*/  LDC.64 R28, c[0x0][0x640] ;  /* 0x00019000ff1c7b82 */ /* 0x000e220000000a00 */
[-CC-:B------:R-:W-:Y:S01]  /*5910*/  SHF.R.U64 R21, R16, R6.reuse, R17.reuse ;  /* 0x0000000610157219 */ /* 0x180fe20000001211 */
[----:B------:R-:W-:Y:S01]  /*5920*/  IMAD.MOV.U32 R31, RZ, RZ, 0x1 ;  /* 0x00000001ff1f7424 */ /* 0x000fe200078e00ff */
[----:B------:R-:W-:Y:S02]  /*5930*/  SHF.R.U32.HI R3, RZ, R6, R17 ;  /* 0x00000006ff037219 */ /* 0x000fe40000011611 */
[----:B------:R-:W-:-:S03]  /*5940*/  IADD3 R15, P0, RZ, -R21, RZ ;  /* 0x80000015ff0f7210 */ /* 0x000fc60007f1e0ff */
[----:B------:R-:W1:Y:S02]  /*5950*/  LDC R14, c[0x0][0x618] ;  /* 0x00018600ff0e7b82 */ /* 0x000e640000000800 */
[----:B------:R-:W-:Y:S02]  /*5960*/  IMAD.X R3, RZ, RZ, ~R3, P0 ;  /* 0x000000ffff037224 */ /* 0x000fe400000e0e03 */
[----:B------:R-:W-:-:S04]  /*5970*/  IMAD.WIDE.U32 R12, R15, R22, R4 ;  /* 0x000000160f0c7225 */ /* 0x000fc800078e0004 */
[----:B------:R-:W2:Y:S01]  /*5980*/  LDC R16, c[0x0][0x608] ;  /* 0x00018200ff107b82 */ /* 0x000ea20000000800 */
[----:B------:R-:W-:-:S04]  /*5990*/  IMAD R6, R3, R22, RZ ;  /* 0x0000001603067224 */ /* 0x000fc800078e02ff */
[----:B------:R-:W-:-:S03]  /*59a0*/  IMAD R3, R15, R23, R6 ;  /* 0x000000170f037224 */ /* 0x000fc600078e0206 */
[----:B------:R-:W3:Y:S01]  /*59b0*/  LDC R26, c[0x0][0x658] ;  /* 0x00019600ff1a7b82 */ /* 0x000ee20000000800 */
[----:B------:R-:W-:Y:S01]  /*59c0*/  IMAD.IADD R3, R13, 0x1, R3 ;  /* 0x000000010d037824 */ /* 0x000fe200078e0203 */
[----:B0-----:R-:W-:Y:S01]  /*59d0*/  ISETP.NE.U32.AND P0, PT, R28, RZ, PT ;  /* 0x000000ff1c00720c */ /* 0x001fe20003f05070 */
[----:B------:R-:W-:-:S03]  /*59e0*/  IMAD.MOV.U32 R13, RZ, RZ, -0x1 ;  /* 0xffffffffff0d7424 */ /* 0x000fc600078e00ff */
        /* <DEDUP_REMOVED lines=25> */
.L_x_111:
[----:B-1----:R-:W-:Y:S01]  /*5b80*/  SHF.R.U64 R6, R12, R25, R13 ;  /* 0x000000190c067219 */ /* 0x002fe2000000120d */
[----:B0-----:R-:W-:Y:S01]  /*5b90*/  VIADD R13, R24, 0xffffffff ;  /* 0xffffffff180d7836 */ /* 0x001fe20000000000 */
[----:B------:R-:W-:Y:S01]  /*5ba0*/  SHF.L.U32 R9, R31, R26, RZ ;  /* 0x0000001a1f097219 */ /* 0x000fe200000006ff */
[----:B------:R-:W-:Y:S01]  /*5bb0*/  @P4 IMAD R10, R11, R20, R8 ;  /* 0x000000140b0a4224 */ /* 0x000fe200078e0208 */
[----:B------:R-:W-:Y:S01]  /*5bc0*/  LOP3.LUT R3, R22, R33, RZ, 0xc0, !PT ;  /* 0x0000002116037212 */ /* 0x000fe200078ec0ff */
[----:B------:R-:W-:Y:S01]  /*5bd0*/  IMAD.MOV R12, RZ, RZ, -R6 ;  /* 0x000000ffff0c7224 */ /* 0x000fe200078e0a06 */
[----:B------:R-:W-:Y:S01]  /*5be0*/  LOP3.LUT R18, R18, R13, RZ, 0xc0, !PT ;  /* 0x0000000d12127212 */ /* 0x000fe200078ec0ff */
[----:B------:R-:W-:Y:S02]  /*5bf0*/  IMAD.MOV.U32 R16, RZ, RZ, R21 ;  /* 0x000000ffff107224 */ /* 0x000fe400078e0015 */
[----:B------:R-:W-:Y:S02]  /*5c00*/  IMAD R9, R9, R6, R3 ;  /* 0x0000000609097224 */ /* 0x000fe400078e0203 */
[----:B--2---:R-:W-:-:S02]  /*5c10*/  IMAD R3, R12, R27, R23 ;  /* 0x0000001b0c037224 */ /* 0x004fc400078e0217 */
[----:B---3--:R-:W-:Y:S02]  /*5c20*/  IMAD R10, R9, R30, R10 ;  /* 0x0000001e090a7224 */ /* 0x008fe400078e020a */
[----:B------:R-:W-:Y:S02]  /*5c30*/  IMAD.MOV.U32 R6, RZ, RZ, 0x1 ;  /* 0x00000001ff067424 */ /* 0x000fe400078e00ff */
[----:B------:R-:W-:-:S03]  /*5c40*/  IMAD R9, R3, R24, R18 ;  /* 0x0000001803097224 */ /* 0x000fc600078e0212 */
[----:B------:R-:W-:Y:S02]  /*5c50*/  PRMT R3, R6, 0x7610, R3 ;  /* 0x0000761006037816 */ /* 0x000fe40000000003 */
[----:B------:R-:W-:Y:S02]  /*5c60*/  SEL R6, R9, R10, !P4 ;  /* 0x0000000a09067207 */ /* 0x000fe40006000000 */
[----:B------:R-:W-:-:S07]  /*5c70*/  SEL R18, R10, R9, !P4 ;  /* 0x000000090a127207 */ /* 0x000fce0006000000 */
.L_x_109:
[----:B------:R-:W-:-:S08]  /*5c80*/  NOP ;  /* 0x0000000000007918 */ /* 0x000fd00000000000 */
[----:B------:R-:W0:-:S00]  /*5c90*/  USETMAXREG.DEALLOC.CTAPOOL 0x28 ;  /* 0x00000028000079c8 */ /* 0x000e0000080e0500 */
[----:B0-----:R-:W-:-:S13]  /*5ca0*/  ISETP.NE.AND P0, PT, R7, RZ, PT ;  /* 0x000000ff0700720c */ /* 0x001fda0003f05270 */
[----:B------:R-:W-:Y:S05]  /*5cb0*/  @P0 EXIT ;  /* 0x000000000000094d */ /* 0x000fea0003800000 */
[----:B------:R-:W-:Y:S01]  /*5cc0*/  LOP3.LUT P0, RZ, R3, 0xff, RZ, 0xc0, !PT ;  /* 0x000000ff03ff7812 */ /* 0x000fe2000780c0ff */
[----:B------:R-:W-:Y:S02]  /*5cd0*/  IMAD.MOV.U32 R3, RZ, RZ, 0x1 ;  /* 0x00000001ff037424 */ /* 0x000fe400078e00ff */
[----:B------:R-:W-:-:S10]  /*5ce0*/  IMAD.MOV.U32 R17, RZ, RZ, RZ ;  /* 0x000000ffff117224 */ /* 0x000fd400078e00ff */
[----:B------:R-:W-:Y:S05]  /*5cf0*/  @!P0 BRA `(.L_x_112) ;  /* 0x0000000c003c8947 */ /* 0x000fea0003800000 */
[----:B------:R-:W0:Y:S01]  /*5d00*/  LDC R3, c[0x0][0x28c] ;  /* 0x0000a300ff037b82 */ /* 0x000e220000000800 */
[----:B------:R-:W1:Y:S01]  /*5d10*/  S2R R12, SR_CgaCtaId ;  /* 0x00000000000c7919 */ /* 0x000e620000008800 */
[----:B------:R-:W-:Y:S01]  /*5d20*/  ULDC UR5, c[0x0][0x658] ;  /* 0x0001960000057ab9 */ /* 0x000fe20000000800 */
[----:B------:R-:W-:Y:S01]  /*5d30*/  UMOV UR7, 0xffffffff ;  /* 0xffffffff00077882 */ /* 0x000fe20000000000 */
[----:B------:R-:W-:Y:S01]  /*5d40*/  ULDC UR6, c[0x0][0xc] ;  /* 0x0000030000067ab9 */ /* 0x000fe20000000800 */
[----:B------:R-:W-:Y:S01]  /*5d50*/  USHF.L.U32 UR8, UR7, UR5, URZ ;  /* 0x0000000507087299 */ /* 0x000fe2000800063f */
[----:B------:R-:W-:Y:S01]  /*5d60*/  BSSY B0, `(.L_x_112) ;  /* 0x00000c8000007945 */ /* 0x000fe20003800000 */
[----:B------:R-:W-:Y:S01]  /*5d70*/  UMOV UR9, 0x1 ;  /* 0x0000000100097882 */ /* 0x000fe20000000000 */
[----:B------:R-:W-:Y:S01]  /*5d80*/  ULDC UR7, c[0x0][0x10] ;  /* 0x0000040000077ab9 */ /* 0x000fe20000000800 */
[----:B------:R-:W-:Y:S01]  /*5d90*/  USHF.L.U32 UR18, UR9, UR5, URZ ;  /* 0x0000000509127299 */ /* 0x000fe2000800063f */
[----:B------:R-:W-:Y:S01]  /*5da0*/  IMAD.MOV.U32 R14, RZ, RZ, 0x1 ;  /* 0x00000001ff0e7424 */ /* 0x000fe200078e00ff */
[----:B------:R-:W-:Y:S01]  /*5db0*/  UIMAD.WIDE.U32 UR6, UR6, UR7, URZ ;  /* 0x00000007060672a5 */ /* 0x000fe2000f8e003f */
[----:B------:R-:W-:Y:S01]  /*5dc0*/  LOP3.LUT R15, R2, 0x2, RZ, 0xfc, !PT ;  /* 0x00000002020f7812 */ /* 0x000fe200078efcff */
[----:B------:R-:W-:Y:S01]  /*5dd0*/  ULDC UR5, c[0x0][0x14] ;  /* 0x0000050000057ab9 */ /* 0x000fe20000000800 */
[----:B------:R-:W-:Y:S01]  /*5de0*/  IMAD.MOV.U32 R17, RZ, RZ, RZ ;  /* 0x000000ffff117224 */ /* 0x000fe200078e00ff */
[----:B------:R-:W-:-:S02]  /*5df0*/  UIMAD.WIDE.U32 UR20, UR6, UR5, URZ ;  /* 0x00000005061472a5 */ /* 0x000fc4000f8e003f */
[----:B------:R-:W-:Y:S01]  /*5e00*/  UIMAD UR13, UR7, UR5, URZ ;  /* 0x00000005070d72a4 */ /* 0x000fe2000f8e023f */
[----:B------:R-:W-:Y:S01]  /*5e10*/  ULDC UR4, c[0x0][0x600] ;  /* 0x0001800000047ab9 */ /* 0x000fe20000000800 */
[----:B------:R-:W-:Y:S02]  /*5e20*/  ULOP3.LUT UR17, URZ, UR8, URZ, 0x33, !UPT ;  /* 0x000000083f117292 */ /* 0x000fe4000f8e333f */
[----:B------:R-:W-:Y:S01]  /*5e30*/  UIADD3 UR4, UR4, -0x1, URZ ;  /* 0xffffffff04047890 */ /* 0x000fe2000fffe03f */
[----:B0-----:R-:W-:Y:S01]  /*5e40*/  VIADD R3, R3, 0x7f ;  /* 0x0000007f03037836 */ /* 0x001fe20000000000 */
[----:B------:R-:W-:Y:S01]  /*5e50*/  UIADD3 UR13, UR21, UR13, URZ ;  /* 0x0000000d150d7290 */ /* 0x000fe2000fffe03f */
[----:B------:R-:W-:-:S03]  /*5e60*/  ULDC.64 UR22, c[0x0][0x198] ;  /* 0x0000660000167ab9 */ /* 0x000fc60000000a00 */
[----:B------:R-:W-:-:S04]  /*5e70*/  SHF.R.S32.HI R8, RZ, 0x1f, R3 ;  /* 0x0000001fff087819 */ /* 0x000fc80000011403 */
[----:B------:R-:W-:Y:S01]  /*5e80*/  LEA.HI R8, R8, R3, RZ, 0x7 ;  /* 0x0000000308087211 */ /* 0x000fe200078f38ff */
[C---:B-1----:R-:W-:Y:S02]  /*5e90*/  IMAD.SHL.U32 R11, R12.reuse, 0x20, RZ ;  /* 0x000000200c0b7824 */ /* 0x042fe400078e00ff */
[----:B------:R-:W-:Y:S01]  /*5ea0*/  IMAD.SHL.U32 R12, R12, 0x1000, RZ ;  /* 0x000010000c0c7824 */ /* 0x000fe200078e00ff */
[----:B------:R-:W-:Y:S01]  /*5eb0*/  SHF.R.S32.HI R10, RZ, 0x7, R8 ;  /* 0x00000007ff0a7819 */ /* 0x000fe20000011408 */
[----:B------:R-:W-:Y:S01]  /*5ec0*/  IMAD.MOV.U32 R3, RZ, RZ, 0x1 ;  /* 0x00000001ff037424 */ /* 0x000fe200078e00ff */
[----:B------:R-:W-:Y:S02]  /*5ed0*/  LOP3.LUT R11, R11, 0x20, RZ, 0xc0, !PT ;  /* 0x000000200b0b7812 */ /* 0x000fe400078ec0ff */
[----:B------:R-:W-:Y:S01]  /*5ee0*/  LOP3.LUT R12, R12, 0x1000, RZ, 0xc0, !PT ;  /* 0x000010000c0c7812 */ /* 0x000fe200078ec0ff */
[----:B------:R-:W-:-:S07]  /*5ef0*/  VIADD R13, R10, 0x1 ;  /* 0x000000010a0d7836 */ /* 0x000fce0000000000 */
.L_x_123:
[----:B------:R-:W-:-:S03]  /*5f00*/  UMOV UR5, 0xffffffff ;  /* 0xffffffff00057882 */ /* 0x000fc60000000000 */
[----:B------:R-:W-:Y:S05]  /*5f10*/  BRA.DIV UR5, `(.L_x_113) ;  /* 0x0000001205587947 */ /* 0x000fea000b800000 */
[----:B------:R-:W-:-:S13]  /*5f20*/  ELECT P0, URZ, PT ;  /* 0x00000000003f782f */ /* 0x000fda0003800000 */
.L_x_139:
[----:B------:R-:W0:Y:S01]  /*5f30*/  LDC R7, c[0x0][0x28c] ;  /* 0x0000a300ff077b82 */ /* 0x000e220000000800 */
[----:B------:R-:W-:Y:S01]  /*5f40*/  BSSY B1, `(.L_x_114) ;  /* 0x0000038000017945 */ /* 0x000fe20003800000 */
[----:B0-----:R-:W-:-:S13]  /*5f50*/  ISETP.LT.OR P0, PT, R7, 0x1, !P0 ;  /* 0x000000010700780c */ /* 0x001fda0004701670 */
[----:B------:R-:W-:Y:S05]  /*5f60*/  @P0 BRA `(.L_x_115) ;  /* 0x0000000000d40947 */ /* 0x000fea0003800000 */
[----:B------:R-:W-:Y:S02]  /*5f70*/  IMAD R19, R6, 0x40, R11 ;  /* 0x0000004006137824 */ /* 0x000fe400078e020b */
[----:B------:R-:W-:Y:S02]  /*5f80*/  IMAD.SHL.U32 R20, R18, 0x80, RZ ;  /* 0x0000008012147824 */ /* 0x000fe400078e00ff */
[----:B------:R-:W-:Y:S02]  /*5f90*/  IMAD.MOV.U32 R23, RZ, RZ, RZ ;  /* 0x000000ffff177224 */ /* 0x000fe400078e00ff */
[----:B------:R-:W-:Y:S02]  /*5fa0*/  IMAD.MOV.U32 R6, RZ, RZ, R13 ;  /* 0x000000ffff067224 */ /* 0x000fe400078e000d */
[----:B------:R-:W-:Y:S02]  /*5fb0*/  IMAD.MOV.U32 R7, RZ, RZ, R3 ;  /* 0x000000ffff077224 */ /* 0x000fe400078e0003 */
[----:B------:R-:W-:-:S07]  /*5fc0*/  IMAD.MOV.U32 R9, RZ, RZ, R17 ;  /* 0x000000ffff097224 */ /* 0x000fce00078e0011 */
.L_x_118:
[----:B------:R-:W0:Y:S01]  /*5fd0*/  S2R R21, SR_CgaCtaId ;  /* 0x0000000000157919 */ /* 0x000e220000008800 */
[----:B------:R-:W-:Y:S02]  /*5fe0*/  MOV R8, 0x400 ;  /* 0x0000040000087802 */ /* 0x000fe40000000f00 */
[----:B------:R-:W-:-:S13]  /*5ff0*/  LOP3.LUT P1, RZ, R0, 0x7f, RZ, 0xc0, !PT ;  /* 0x0000007f00ff7812 */ /* 0x000fda000782c0ff */
[----:B------:R-:W1:Y:S01]  /*6000*/  @!P1 LDC R18, c[0x0][0x500] ;  /* 0x00014000ff129b82 */ /* 0x000e620000000800 */
[----:B0-----:R-:W-:Y:S02]  /*6010*/  LEA R22, R21, R8, 0x18 ;  /* 0x0000000815167211 */ /* 0x001fe400078ec0ff */
[----:B------:R-:W-:-:S03]  /*6020*/  SHF.L.U32 R8, R7, 0x1f, RZ ;  /* 0x0000001f07087819 */ /* 0x000fc600000006ff */
[----:B------:R-:W-:-:S04]  /*6030*/  IMAD R21, R9, 0x8, R22 ;  /* 0x0000000809157824 */ /* 0x000fc800078e0216 */
[----:B------:R-:W0:Y:S02]  /*6040*/  SYNCS.PHASECHK.TRANS64.TRYWAIT P0, [R21+URZ+0x48], R8 ;  /* 0x00004808150075a7 */ /* 0x000e24000800017f */
[----:B01----:R-:W-:Y:S05]  /*6050*/  @!P0 BRA `(.L_x_116) ;  /* 0x0000001000288947 */ /* 0x003fea0003800000 */
.L_x_140:
[----:B0-----:R-:W-:Y:S01]  /*6060*/  PRMT R8, R15, 0x9910, RZ ;  /* 0x000099100f087816 */ /* 0x001fe200000000ff */
[----:B------:R0:W-:Y:S03]  /*6070*/  @!P1 SYNCS.ARRIVE.TRANS64 RZ, [R21+URZ], R18 ;  /* 0x0000001215ff99a7 */ /* 0x0001e6000800003f */
[----:B------:R-:W-:-:S13]  /*6080*/  ISETP.NE.AND P0, PT, R8, 0x2, PT ;  /* 0x000000020800780c */ /* 0x000fda0003f05270 */
[----:B0-----:R-:W-:Y:S05]  /*6090*/  @P0 BRA `(.L_x_117) ;  /* 0x0000000000040947 */ /* 0x001fea0003800000 */
[----:B------:R-:W-:Y:S01]  /*60a0*/  BPT.TRAP 0x1 ;  /* 0x000000040000795c */ /* 0x000fe20000300000 */
.L_x_117:
[----:B------:R-:W-:Y:S01]  /*60b0*/  R2UR UR16, R22 ;  /* 0x00000000161072ca */ /* 0x000fe200000e0000 */
[----:B------:R-:W-:Y:S01]  /*60c0*/  IMAD R22, R9, 0x4000, R22 ;  /* 0x0000400009167824 */ /* 0x000fe200078e0216 */
[----:B------:R-:W-:Y:S01]  /*60d0*/  R2UR UR9, R21 ;  /* 0x00000000150972ca */ /* 0x000fe200000e0000 */
[C---:B------:R-:W-:Y:S01]  /*60e0*/  IMAD R8, R9.reuse, 0x2000, R12 ;  /* 0x0000200009087824 */ /* 0x040fe200078e020c */
[----:B------:R-:W-:Y:S01]  /*60f0*/  UIADD3 UR6, UP0, UR22, 0xf0, URZ ;  /* 0x000000f016067890 */ /* 0x000fe2000ff1e03f */
[----:B------:R-:W-:Y:S01]  /*6100*/  VIADD R6, R6, 0xffffffff ;  /* 0xffffffff06067836 */ /* 0x000fe20000000000 */
[----:B------:R-:W-:Y:S01]  /*6110*/  R2UR UR5, R22 ;  /* 0x00000000160572ca */ /* 0x000fe200000e0000 */
[----:B------:R-:W-:Y:S01]  /*6120*/  UIADD3 UR24, UP1, UR22, 0x1f0, URZ ;  /* 0x000001f016187890 */ /* 0x000fe2000ff3e03f */
[----:B------:R-:W-:Y:S01]  /*6130*/  R2UR UR8, R8 ;  /* 0x00000000080872ca */ /* 0x000fe200000e0000 */
[----:B------:R-:W-:Y:S01]  /*6140*/  UIADD3.X UR7, URZ, UR23, URZ, UP0, !UPT ;  /* 0x000000173f077290 */ /* 0x000fe200087fe43f */
[----:B------:R-:W-:Y:S01]  /*6150*/  R2UR UR11, R20 ;  /* 0x00000000140b72ca */ /* 0x000fe200000e0000 */
[----:B------:R-:W-:Y:S01]  /*6160*/  VIADD R9, R9, 0x1 ;  /* 0x0000000109097836 */ /* 0x000fe20000000000 */
[----:B------:R-:W-:Y:S01]  /*6170*/  R2UR UR10, R23 ;  /* 0x00000000170a72ca */ /* 0x000fe200000e0000 */
[----:B------:R-:W-:Y:S01]  /*6180*/  UIADD3.X UR25, URZ, UR23, URZ, UP1, !UPT ;  /* 0x000000173f197290 */ /* 0x000fe20008ffe43f */
[----:B------:R-:W-:Y:S01]  /*6190*/  R2UR UR12, R16 ;  /* 0x00000000100c72ca */ /* 0x000fe200000e0000 */
[----:B------:R-:W-:Y:S01]  /*61a0*/  UMOV UR14, 0x0 ;  /* 0x00000000000e7882 */ /* 0x000fe20000000000 */
[----:B------:R-:W-:Y:S01]  /*61b0*/  R2UR UR19, R19 ;  /* 0x00000000131372ca */ /* 0x000fe200000e0000 */
[----:B------:R-:W-:Y:S01]  /*61c0*/  UMOV UR15, 0x10000000 ;  /* 0x10000000000f7882 */ /* 0x000fe20000000000 */
[----:B------:R-:W-:Y:S01]  /*61d0*/  ISETP.GT.AND P1, PT, R6, 0x1, PT ;  /* 0x000000010600780c */ /* 0x000fe20003f24270 */
[----:B------:R-:W-:Y:S01]  /*61e0*/  UIADD3 UR5, UR5, 0x180, URZ ;  /* 0x0000018005057890 */ /* 0x000fe2000fffe03f */
[----:B------:R-:W-:Y:S01]  /*61f0*/  ISETP.NE.AND P0, PT, R9, 0x9, PT ;  /* 0x000000090900780c */ /* 0x000fe20003f05270 */
[----:B------:R-:W-:Y:S01]  /*6200*/  UIADD3 UR16, UR16, 0x24180, UR8 ;  /* 0x0002418010107890 */ /* 0x000fe2000fffe008 */
[----:B------:R-:W-:Y:S01]  /*6210*/  VIADD R23, R23, 0x80 ;  /* 0x0000008017177836 */ /* 0x000fe20000000000 */
[----:B------:R-:W-:Y:S01]  /*6220*/  UMOV UR26, 0x30000 ;  /* 0x00030000001a7882 */ /* 0x000fe20000000000 */
[----:B------:R-:W-:-:S02]  /*6230*/  SEL R8, RZ, 0x1, P0 ;  /* 0x00000001ff087807 */ /* 0x000fc40000000000 */
[----:B------:R-:W-:Y:S01]  /*6240*/  UMOV UR8, UR5 ;  /* 0x0000000500087c82 */ /* 0x000fe20008000000 */
[----:B------:R-:W-:Y:S01]  /*6250*/  SEL R9, R9, RZ, P0 ;  /* 0x000000ff09097207 */ /* 0x000fe20000000000 */
[----:B------:R0:W-:Y:S01]  /*6260*/  UTMALDG.3D [UR8], [UR6], desc[UR14] ;  /* 0x00000e08060075b4 */ /* 0x0001e20008011000 */
[----:B------:R-:W-:Y:S01]  /*6270*/  LOP3.LUT R7, R7, R8, RZ, 0x3c, !PT ;  /* 0x0000000807077212 */ /* 0x000fe200078e3cff */
[----:B0-----:R-:W-:Y:S01]  /*6280*/  UMOV UR11, UR19 ;  /* 0x00000013000b7c82 */ /* 0x001fe20008000000 */
[----:B------:R-:W-:Y:S02]  /*6290*/  UMOV UR8, UR16 ;  /* 0x0000001000087c82 */ /* 0x000fe40008000000 */
[----:B------:R0:W-:Y:S02]  /*62a0*/  UTMALDG.3D.MULTICAST [UR8], [UR24], UR26, desc[UR14] ;  /* 0x00000e08180073b4 */ /* 0x0001e4000801181a */
[----:B0-----:R-:W-:Y:S05]  /*62b0*/  @P1 BRA `(.L_x_118) ;  /* 0xfffffffc00441947 */ /* 0x001fea000383ffff */
.L_x_115:
[----:B------:R-:W-:Y:S05]  /*62c0*/  BSYNC B1 ;  /* 0x0000000000017941 */ /* 0x000fea0003800000 */
.L_x_114:
[----:B------:R-:W-:Y:S01]  /*62d0*/  LOP3.LUT P1, RZ, R14, 0xff, RZ, 0xc0, !PT ;  /* 0x000000ff0eff7812 */ /* 0x000fe2000782c0ff */
[C---:B------:R-:W-:Y:S01]  /*62e0*/  IMAD.IADD R17, R10.reuse, 0x1, R17 ;  /* 0x000000010a117824 */ /* 0x040fe200078e0211 */
[----:B------:R-:W-:Y:S01]  /*62f0*/  ULDC.64 UR6, c[0x0][0x650] ;  /* 0x0001940000067ab9 */ /* 0x000fe20000000a00 */
[C---:B------:R-:W-:Y:S01]  /*6300*/  ISETP.GE.U32.AND P2, PT, R10.reuse, 0x9, PT ;  /* 0x000000090a00780c */ /* 0x040fe20003f46070 */
[----:B------:R-:W-:Y:S01]  /*6310*/  BSSY B1, `(.L_x_119) ;  /* 0x000006a000017945 */ /* 0x000fe20003800000 */
[----:B------:R-:W-:Y:S01]  /*6320*/  IMAD.MOV.U32 R18, RZ, RZ, -0x1 ;  /* 0xffffffffff127424 */ /* 0x000fe200078e00ff */
[----:B------:R-:W-:Y:S01]  /*6330*/  ISETP.GT.U32.AND P0, PT, R17, 0x8, PT ;  /* 0x000000081100780c */ /* 0x000fe20003f04070 */
[----:B------:R-:W-:Y:S01]  /*6340*/  IMAD.MOV.U32 R16, RZ, RZ, -0x1 ;  /* 0xffffffffff107424 */ /* 0x000fe200078e00ff */
[----:B------:R-:W-:Y:S02]  /*6350*/  PRMT R14, RZ, 0x7610, R14 ;  /* 0x00007610ff0e7816 */ /* 0x000fe4000000000e */
[----:B------:R-:W-:-:S03]  /*6360*/  ISETP.LT.U32.AND P0, PT, R10, 0x9, P0 ;  /* 0x000000090a00780c */ /* 0x000fc60000701070 */
[----:B------:R-:W0:Y:S01]  /*6370*/  @P1 S2R R7, SR_CgaCtaId ;  /* 0x0000000000071919 */ /* 0x000e220000008800 */
[----:B------:R-:W-:-:S04]  /*6380*/  @P1 MOV R6, 0x400 ;  /* 0x0000040000061802 */ /* 0x000fc80000000f00 */
[----:B0-----:R-:W-:Y:S01]  /*6390*/  @P1 LEA R8, R7, R6, 0x18 ;  /* 0x0000000607081211 */ /* 0x001fe200078ec0ff */
[----:B------:R-:W-:Y:S01]  /*63a0*/  IMAD.WIDE.U32 R6, R17, 0x38e38e39, RZ ;  /* 0x38e38e3911067825 */ /* 0x000fe200078e00ff */
[----:B------:R-:W-:Y:S02]  /*63b0*/  SEL R6, RZ, 0x1, !P0 ;  /* 0x00000001ff067807 */ /* 0x000fe40004000000 */
[----:B------:R0:W-:Y:S01]  /*63c0*/  @P1 SYNCS.ARRIVE.TRANS64.A1T0 RZ, [R8+URZ+0xa8], RZ ;  /* 0x0000a8ff08ff19a7 */ /* 0x0001e2000810003f */
[----:B------:R-:W-:Y:S02]  /*63d0*/  IADD3 R4, P1, R4, UR20, RZ ;  /* 0x0000001404047c10 */ /* 0x000fe4000ff3e0ff */
[----:B------:R-:W-:Y:S01]  /*63e0*/  LOP3.LUT R3, R3, R6, RZ, 0x3c, !PT ;  /* 0x0000000603037212 */ /* 0x000fe200078e3cff */
[----:B------:R-:W-:Y:S01]  /*63f0*/  IMAD.MOV.U32 R6, RZ, RZ, -0x1 ;  /* 0xffffffffff067424 */ /* 0x000fe200078e00ff */
[----:B------:R-:W-:Y:S02]  /*6400*/  IADD3.X R5, R5, UR13, RZ, P1, !PT ;  /* 0x0000000d05057c10 */ /* 0x000fe40008ffe4ff */
[----:B------:R-:W-:-:S02]  /*6410*/  ISETP.GE.U32.AND P0, PT, R4, UR6, PT ;  /* 0x0000000604007c0c */ /* 0x000fc4000bf06070 */
[----:B0-----:R-:W-:Y:S02]  /*6420*/  SHF.R.U32.HI R8, RZ, 0x1, R7 ;  /* 0x00000001ff087819 */ /* 0x001fe40000011607 */
[----:B------:R-:W-:Y:S02]  /*6430*/  ISETP.GE.U32.AND.EX P0, PT, R5, UR7, PT, P0 ;  /* 0x0000000705007c0c */ /* 0x000fe4000bf06100 */
[----:B------:R-:W-:Y:S01]  /*6440*/  @P2 LOP3.LUT R3, R3, 0x1, R8, 0x78, !PT ;  /* 0x0000000103032812 */ /* 0x000fe200078e7808 */
[----:B------:R-:W-:Y:S01]  /*6450*/  IMAD R17, R8, -0x9, R17 ;  /* 0xfffffff708117824 */ /* 0x000fe200078e0211 */
[----:B------:R-:W-:-:S09]  /*6460*/  PRMT R7, RZ, 0x7610, R7 ;  /* 0x00007610ff077816 */ /* 0x000fd20000000007 */
[----:B------:R-:W-:Y:S05]  /*6470*/  @P0 BRA `(.L_x_120) ;  /* 0x00000004004c0947 */ /* 0x000fea0003800000 */
[----:B------:R-:W0:Y:S01]  /*6480*/  S2R R18, SR_CTAID.X ;  /* 0x0000000000127919 */ /* 0x000e220000002500 */
[----:B------:R-:W-:Y:S01]  /*6490*/  ULDC.64 UR6, c[0x0][0x628] ;  /* 0x00018a0000067ab9 */ /* 0x000fe20000000a00 */
[----:B------:R-:W-:Y:S01]  /*64a0*/  ULDC UR8, c[0x0][0x630] ;  /* 0x00018c0000087ab9 */ /* 0x000fe20000000800 */
[----:B------:R-:W-:Y:S01]  /*64b0*/  ISETP.NE.U32.AND P0, PT, RZ, UR6, PT ;  /* 0x00000006ff007c0c */ /* 0x000fe2000bf05070 */
[----:B------:R-:W1:Y:S01]  /*64c0*/  S2R R19, SR_CTAID.Y ;  /* 0x0000000000137919 */ /* 0x000e620000002600 */
[----:B------:R-:W-:Y:S01]  /*64d0*/  ULDC UR9, c[0x0][0x150] ;  /* 0x0000540000097ab9 */ /* 0x000fe20000000800 */
[----:B------:R-:W-:Y:S01]  /*64e0*/  IMAD.MOV.U32 R6, RZ, RZ, R4 ;  /* 0x000000ffff067224 */ /* 0x000fe200078e0004 */
[----:B------:R-:W-:Y:S01]  /*64f0*/  ISETP.NE.AND.EX P0, PT, RZ, UR7, PT, P0 ;  /* 0x00000007ff007c0c */ /* 0x000fe2000bf05300 */
[----:B------:R-:W-:Y:S01]  /*6500*/  IMAD.MOV.U32 R7, RZ, RZ, R5 ;  /* 0x000000ffff077224 */ /* 0x000fe200078e0005 */
[----:B0-----:R-:W-:-:S11]  /*6510*/  I2FP.F32.U32 R20, R18 ;  /* 0x0000001200147245 */ /* 0x001fd60000201000 */
[----:B------:R-:W-:Y:S05]  /*6520*/  @!P0 BRA `(.L_x_121) ;  /* 0x0000000000288947 */ /* 0x000fea0003800000 */
[----:B------:R-:W-:Y:S02]  /*6530*/  ULDC UR5, c[0x0][0x634] ;  /* 0x00018d0000057ab9 */ /* 0x000fe40000000800 */
[----:B------:R-:W-:-:S05]  /*6540*/  IADD3 R7, P0, R4, UR5, RZ ;  /* 0x0000000504077c10 */ /* 0x000fca000ff1e0ff */
[----:B------:R-:W-:-:S04]  /*6550*/  IMAD.X R21, RZ, RZ, R5, P0 ;  /* 0x000000ffff157224 */ /* 0x000fc800000e0605 */
[----:B------:R-:W-:-:S04]  /*6560*/  IMAD.WIDE.U32 R8, R21, UR6, RZ ;  /* 0x0000000615087c25 */ /* 0x000fc8000f8e00ff */
[----:B------:R-:W-:-:S04]  /*6570*/  IMAD.WIDE.U32 R8, P0, R7, UR7, R8 ;  /* 0x0000000707087c25 */ /* 0x000fc8000f800008 */
[----:B------:R-:W-:-:S04]  /*6580*/  IMAD.WIDE.U32 R6, R7, UR6, RZ ;  /* 0x0000000607067c25 */ /* 0x000fc8000f8e00ff */
[----:B------:R-:W-:Y:S01]  /*6590*/  IMAD.MOV.U32 R6, RZ, RZ, R9 ;  /* 0x000000ffff067224 */ /* 0x000fe200078e0009 */
[----:B------:R-:W-:Y:S01]  /*65a0*/  IADD3 RZ, P1, R7, R8, RZ ;  /* 0x0000000807ff7210 */ /* 0x000fe20007f3e0ff */
[----:B------:R-:W-:-:S04]  /*65b0*/  IMAD.X R7, RZ, RZ, RZ, P0 ;  /* 0x000000ffff077224 */ /* 0x000fc800000e06ff */
[----:B------:R-:W-:-:S08]  /*65c0*/  IMAD.WIDE.U32.X R6, R21, UR7, R6, P1 ;  /* 0x0000000715067c25 */ /* 0x000fd000088e0406 */
.L_x_121:
[--C-:B------:R-:W-:Y:S01]  /*65d0*/  SHF.R.U64 R16, R6, UR8, R7.reuse ;  /* 0x0000000806107c19 */ /* 0x100fe20008001207 */
[----:B------:R-:W-:Y:S01]  /*65e0*/  FMUL R20, R20, UR9 ;  /* 0x0000000914147c20 */ /* 0x000fe20008400000 */
[----:B------:R-:W0:Y:S01]  /*65f0*/  LDC R21, c[0x0][0x144] ;  /* 0x00005100ff157b82 */ /* 0x000e220000000800 */
[----:B-1----:R-:W-:Y:S01]  /*6600*/  I2FP.F32.U32 R8, R19 ;  /* 0x0000001300087245 */ /* 0x002fe20000201000 */
[----:B------:R-:W-:Y:S01]  /*6610*/  ULDC UR5, c[0x0][0x154] ;  /* 0x0000550000057ab9 */ /* 0x000fe20000000800 */
[----:B------:R-:W-:Y:S01]  /*6620*/  SHF.R.U32.HI R6, RZ, UR8, R7 ;  /* 0x00000008ff067c19 */ /* 0x000fe20008011607 */
[----:B------:R-:W-:Y:S01]  /*6630*/  ULDC.64 UR6, c[0x0][0x620] ;  /* 0x0001880000067ab9 */ /* 0x000fe20000000a00 */
[----:B------:R-:W-:Y:S01]  /*6640*/  IADD3 R7, P0, RZ, -R16, RZ ;  /* 0x80000010ff077210 */ /* 0x000fe20007f1e0ff */
[----:B------:R-:W1:Y:S01]  /*6650*/  F2I.U32.TRUNC.NTZ R20, R20 ;  /* 0x0000001400147305 */ /* 0x000e62000020f000 */
[----:B------:R-:W-:Y:S01]  /*6660*/  FMUL R8, R8, UR5 ;  /* 0x0000000508087c20 */ /* 0x000fe20008400000 */
[----:B------:R-:W2:Y:S01]  /*6670*/  LDC R22, c[0x0][0x148] ;  /* 0x00005200ff167b82 */ /* 0x000ea20000000800 */
[----:B------:R-:W-:Y:S01]  /*6680*/  ULDC UR5, c[0x0][0x618] ;  /* 0x0001860000057ab9 */ /* 0x000fe20000000800 */
[----:B------:R-:W-:-:S04]  /*6690*/  IMAD.X R6, RZ, RZ, ~R6, P0 ;  /* 0x000000ffff067224 */ /* 0x000fc800000e0e06 */
[----:B------:R-:W-:Y:S01]  /*66a0*/  IMAD R6, R6, UR6, RZ ;  /* 0x0000000606067c24 */ /* 0x000fe2000f8e02ff */
[----:B------:R-:W3:Y:S03]  /*66b0*/  F2I.U32.TRUNC.NTZ R8, R8 ;  /* 0x0000000800087305 */ /* 0x000ee6000020f000 */
[C---:B------:R-:W-:Y:S02]  /*66c0*/  IMAD R9, R7.reuse, UR7, R6 ;  /* 0x0000000707097c24 */ /* 0x040fe4000f8e0206 */
[----:B------:R-:W-:Y:S01]  /*66d0*/  IMAD.WIDE.U32 R6, R7, UR6, R4 ;  /* 0x0000000607067c25 */ /* 0x000fe2000f8e0004 */
[----:B------:R-:W-:Y:S02]  /*66e0*/  ULDC.64 UR6, c[0x0][0x640] ;  /* 0x0001900000067ab9 */ /* 0x000fe40000000a00 */
[----:B------:R-:W-:Y:S01]  /*66f0*/  ISETP.NE.U32.AND P0, PT, RZ, UR6, PT ;  /* 0x00000006ff007c0c */ /* 0x000fe2000bf05070 */
[----:B-1----:R-:W-:-:S02]  /*6700*/  IMAD.MOV R20, RZ, RZ, -R20 ;  /* 0x000000ffff147224 */ /* 0x002fc400078e0a14 */
[----:B------:R-:W-:Y:S01]  /*6710*/  IMAD.IADD R7, R7, 0x1, R9 ;  /* 0x0000000107077824 */ /* 0x000fe200078e0209 */
[----:B------:R-:W-:Y:S01]  /*6720*/  ISETP.NE.AND.EX P0, PT, RZ, UR7, PT, P0 ;  /* 0x00000007ff007c0c */ /* 0x000fe2000bf05300 */
[----:B0-----:R-:W-:-:S03]  /*6730*/  IMAD R18, R21, R20, R18 ;  /* 0x0000001415127224 */ /* 0x001fc600078e0212 */
[--C-:B------:R-:W-:Y:S01]  /*6740*/  SHF.R.U64 R20, R6, UR5, R7.reuse ;  /* 0x0000000506147c19 */ /* 0x100fe20008001207 */
[----:B---3--:R-:W-:Y:S01]  /*6750*/  IMAD.MOV R6, RZ, RZ, -R8 ;  /* 0x000000ffff067224 */ /* 0x008fe200078e0a08 */
[----:B------:R-:W-:Y:S01]  /*6760*/  SHF.R.U32.HI R7, RZ, UR5, R7 ;  /* 0x00000005ff077c19 */ /* 0x000fe20008011607 */
[----:B------:R-:W-:Y:S02]  /*6770*/  ULDC UR5, c[0x0][0x608] ;  /* 0x0001820000057ab9 */ /* 0x000fe40000000800 */
[----:B--2---:R-:W-:Y:S01]  /*6780*/  @P4 IMAD R18, R22, R6, R19 ;  /* 0x0000000616124224 */ /* 0x004fe200078e0213 */
[--C-:B------:R-:W-:Y:S02]  /*6790*/  SHF.R.U64 R22, R20, UR5, R7.reuse ;  /* 0x0000000514167c19 */ /* 0x100fe40008001207 */
[----:B------:R-:W-:Y:S01]  /*67a0*/  SHF.R.U32.HI R7, RZ, UR5, R7 ;  /* 0x00000005ff077c19 */ /* 0x000fe20008011607 */
[----:B------:R-:W-:-:S03]  /*67b0*/  ULDC UR5, c[0x0][0x658] ;  /* 0x0001960000057ab9 */ /* 0x000fc60000000800 */
[--C-:B------:R-:W-:Y:S02]  /*67c0*/  SHF.R.U64 R19, R22, UR5, R7.reuse ;  /* 0x0000000516137c19 */ /* 0x100fe40008001207 */
[----:B------:R-:W-:-:S03]  /*67d0*/  SHF.R.U32.HI R21, RZ, UR5, R7 ;  /* 0x00000005ff157c19 */ /* 0x000fc60008011607 */
[----:B------:R-:W-:Y:S02]  /*67e0*/  IMAD.MOV.U32 R8, RZ, RZ, R19 ;  /* 0x000000ffff087224 */ /* 0x000fe400078e0013 */
[----:B------:R-:W-:Y:S01]  /*67f0*/  IMAD.MOV.U32 R7, RZ, RZ, R21 ;  /* 0x000000ffff077224 */ /* 0x000fe200078e0015 */
[----:B------:R-:W-:Y:S06]  /*6800*/  @!P0 BRA `(.L_x_122) ;  /* 0x00000000002c8947 */ /* 0x000fec0003800000 */
        /* <DEDUP_REMOVED lines=9> */
[----:B------:R-:W-:-:S04]  /*68a0*/  IMAD.WIDE.U32.X R6, R21, UR7, R6, P1 ;  /* 0x0000000715067c25 */ /* 0x000fc800088e0406 */
[----:B------:R-:W-:-:S07]  /*68b0*/  IMAD.MOV.U32 R8, RZ, RZ, R6 ;  /* 0x000000ffff087224 */ /* 0x000fce00078e0006 */
.L_x_122:
[----:B------:R-:W-:Y:S01]  /*68c0*/  ULDC UR5, c[0x0][0x648] ;  /* 0x0001920000057ab9 */ /* 0x000fe20000000800 */
[----:B------:R-:W-:Y:S01]  /*68d0*/  LOP3.LUT R6, R22, UR17, RZ, 0xc0, !PT ;  /* 0x0000001116067c12 */ /* 0x000fe2000f8ec0ff */
[----:B------:R-:W-:Y:S01]  /*68e0*/  ULDC UR6, c[0x0][0x610] ;  /* 0x0001840000067ab9 */ /* 0x000fe20000000800 */
[----:B------:R-:W-:Y:S01]  /*68f0*/  SHF.R.U64 R7, R8, UR5, R7 ;  /* 0x0000000508077c19 */ /* 0x000fe20008001207 */
[----:B------:R-:W-:Y:S01]  /*6900*/  ULDC UR5, c[0x0][0x638] ;  /* 0x00018e0000057ab9 */ /* 0x000fe20000000800 */
[----:B------:R-:W-:-:S03]  /*6910*/  LOP3.LUT R20, R20, UR4, RZ, 0xc0, !PT ;  /* 0x0000000414147c12 */ /* 0x000fc6000f8ec0ff */
[----:B------:R-:W-:Y:S02]  /*6920*/  IMAD.MOV R8, RZ, RZ, -R7 ;  /* 0x000000ffff087224 */ /* 0x000fe400078e0a07 */
[----:B------:R-:W-:Y:S02]  /*6930*/  IMAD R7, R7, UR18, R6 ;  /* 0x0000001207077c24 */ /* 0x000fe4000f8e0206 */
[----:B------:R-:W-:Y:S01]  /*6940*/  IMAD R19, R8, UR5, R19 ;  /* 0x0000000508137c24 */ /* 0x000fe2000f8e0213 */
[----:B------:R-:W-:Y:S01]  /*6950*/  ULDC UR5, c[0x0][0x600] ;  /* 0x0001800000057ab9 */ /* 0x000fe20000000800 */
[----:B------:R-:W-:Y:S02]  /*6960*/  IMAD R18, R7, UR6, R18 ;  /* 0x0000000607127c24 */ /* 0x000fe4000f8e0212 */
[----:B------:R-:W-:Y:S02]  /*6970*/  IMAD R19, R19, UR5, R20 ;  /* 0x0000000513137c24 */ /* 0x000fe4000f8e0214 */
[----:B------:R-:W-:-:S03]  /*6980*/  IMAD.MOV.U32 R7, RZ, RZ, 0x1 ;  /* 0x00000001ff077424 */ /* 0x000fc600078e00ff */
[----:B------:R-:W-:Y:S02]  /*6990*/  SEL R6, R19, R18, !P4 ;  /* 0x0000001213067207 */ /* 0x000fe40006000000 */
[----:B------:R-:W-:-:S07]  /*69a0*/  SEL R18, R18, R19, !P4 ;  /* 0x0000001312127207 */ /* 0x000fce0006000000 */
.L_x_120:
[----:B------:R-:W-:Y:S05]  /*69b0*/  BSYNC B1 ;  /* 0x0000000000017941 */ /* 0x000fea0003800000 */
.L_x_119:
[----:B------:R-:W-:-:S13]  /*69c0*/  LOP3.LUT P0, RZ, R7, 0xff, RZ, 0xc0, !PT ;  /* 0x000000ff07ff7812 */ /* 0x000fda000780c0ff */
[----:B------:R-:W-:Y:S05]  /*69d0*/  @P0 BRA `(.L_x_123) ;  /* 0xfffffff400480947 */ /* 0x000fea000383ffff */
[----:B------:R-:W-:Y:S05]  /*69e0*/  BSYNC B0 ;  /* 0x0000000000007941 */ /* 0x000fea0003800000 */
.L_x_112:
[----:B------:R-:W-:-:S03]  /*69f0*/  UMOV UR5, 0xffffffff ;  /* 0xffffffff00057882 */ /* 0x000fc60000000000 */
[----:B------:R-:W-:Y:S05]  /*6a00*/  BRA.DIV UR5, `(.L_x_124) ;  /* 0x0000000605d07947 */ /* 0x000fea000b800000 */
[----:B------:R-:W-:-:S13]  /*6a10*/  ELECT P0, URZ, PT ;  /* 0x00000000003f782f */ /* 0x000fda0003800000 */
.L_x_143:
[----:B------:R-:W-:Y:S04]  /*6a20*/  BSSY B0, `(.L_x_125) ;  /* 0x0000058000007945 */ /* 0x000fe80003800000 */
[----:B------:R-:W-:Y:S05]  /*6a30*/  @!P0 BRA `(.L_x_126) ;  /* 0x0000000400588947 */ /* 0x000fea0003800000 */
[----:B------:R-:W-:-:S04]  /*6a40*/  LOP3.LUT R2, R2, 0x2, RZ, 0xfc, !PT ;  /* 0x0000000202027812 */ /* 0x000fc800078efcff */
[----:B------:R-:W-:-:S13]  /*6a50*/  ISETP.NE.AND P0, PT, R2, 0x3, PT ;  /* 0x000000030200780c */ /* 0x000fda0003f05270 */
[----:B------:R-:W-:Y:S05]  /*6a60*/  @!P0 BRA `(.L_x_127) ;  /* 0x0000000000048947 */ /* 0x000fea0003800000 */
[----:B------:R-:W-:Y:S01]  /*6a70*/  BPT.TRAP 0x1 ;  /* 0x000000040000795c */ /* 0x000fe20000300000 */
.L_x_127:
[----:B------:R-:W0:Y:S01]  /*6a80*/  S2R R5, SR_CgaCtaId ;  /* 0x0000000000057919 */ /* 0x000e220000008800 */
[----:B------:R-:W-:Y:S02]  /*6a90*/  MOV R0, 0x400 ;  /* 0x0000040000007802 */ /* 0x000fe40000000f00 */
[----:B------:R-:W-:Y:S02]  /*6aa0*/  SHF.L.U32 R4, R3, 0x1f, RZ ;  /* 0x0000001f03047819 */ /* 0x000fe400000006ff */
[----:B0-----:R-:W-:-:S05]  /*6ab0*/  LEA R0, R5, R0, 0x18 ;  /* 0x0000000005007211 */ /* 0x001fca00078ec0ff */
[----:B------:R-:W-:-:S04]  /*6ac0*/  VIADD R0, R0, 0x48 ;  /* 0x0000004800007836 */ /* 0x000fc80000000000 */
[C---:B------:R-:W-:Y:S02]  /*6ad0*/  IMAD R7, R17.reuse, 0x8, R0 ;  /* 0x0000000811077824 */ /* 0x040fe400078e0200 */
[----:B------:R-:W-:Y:S02]  /*6ae0*/  VIADD R17, R17, 0x1 ;  /* 0x0000000111117836 */ /* 0x000fe40000000000 */
[----:B------:R-:W0:Y:S03]  /*6af0*/  SYNCS.PHASECHK.TRANS64.TRYWAIT P0, [R7+URZ], R4 ;  /* 0x00000004070075a7 */ /* 0x000e26000800017f */
[----:B------:R-:W-:-:S04]  /*6b00*/  ISETP.NE.AND P1, PT, R17, 0x9, PT ;  /* 0x000000091100780c */ /* 0x000fc80003f25270 */
[----:B------:R-:W-:Y:S02]  /*6b10*/  SEL R2, RZ, 0x1, P1 ;  /* 0x00000001ff027807 */ /* 0x000fe40000800000 */
[----:B------:R-:W-:Y:S02]  /*6b20*/  SEL R17, R17, RZ, P1 ;  /* 0x000000ff11117207 */ /* 0x000fe40000800000 */
[----:B------:R-:W-:-:S03]  /*6b30*/  LOP3.LUT R6, R3, R2, RZ, 0x3c, !PT ;  /* 0x0000000203067212 */ /* 0x000fc600078e3cff */
[----:B------:R-:W-:Y:S01]  /*6b40*/  IMAD R8, R17, 0x8, R0 ;  /* 0x0000000811087824 */ /* 0x000fe200078e0200 */
[----:B------:R-:W-:Y:S01]  /*6b50*/  SHF.L.U32 R5, R6, 0x1f, RZ ;  /* 0x0000001f06057819 */ /* 0x000fe200000006ff */
[----:B0-----:R-:W-:Y:S06]  /*6b60*/  @!P0 BRA `(.L_x_128) ;  /* 0x0000000400988947 */ /* 0x001fec0003800000 */
.L_x_144:
[----:B------:R-:W1:Y:S01]  /*6b70*/  SYNCS.PHASECHK.TRANS64.TRYWAIT P0, [R8+URZ], R5 ;  /* 0x00000005080075a7 */ /* 0x000e62000800017f */
[----:B------:R-:W-:-:S05]  /*6b80*/  VIADD R2, R17, 0x1 ;  /* 0x0000000111027836 */ /* 0x000fca0000000000 */
[----:B------:R-:W-:-:S04]  /*6b90*/  ISETP.NE.AND P1, PT, R2, 0x9, PT ;  /* 0x000000090200780c */ /* 0x000fc80003f25270 */
[----:B------:R-:W-:Y:S02]  /*6ba0*/  SEL R3, RZ, 0x1, P1 ;  /* 0x00000001ff037807 */ /* 0x000fe40000800000 */
[----:B0-----:R-:W-:Y:S02]  /*6bb0*/  SEL R7, R2, RZ, P1 ;  /* 0x000000ff02077207 */ /* 0x001fe40000800000 */
[----:B------:R-:W-:-:S03]  /*6bc0*/  LOP3.LUT R6, R6, R3, RZ, 0x3c, !PT ;  /* 0x0000000306067212 */ /* 0x000fc600078e3cff */
[----:B------:R-:W-:Y:S01]  /*6bd0*/  IMAD R9, R7, 0x8, R0 ;  /* 0x0000000807097824 */ /* 0x000fe200078e0200 */
[----:B------:R-:W-:Y:S01]  /*6be0*/  SHF.L.U32 R4, R6, 0x1f, RZ ;  /* 0x0000001f06047819 */ /* 0x000fe200000006ff */
[----:B-1----:R-:W-:Y:S06]  /*6bf0*/  @!P0 BRA `(.L_x_129) ;  /* 0x0000000400888947 */ /* 0x002fec0003800000 */
.L_x_145:
[----:B------:R-:W1:Y:S01]  /*6c00*/  SYNCS.PHASECHK.TRANS64.TRYWAIT P0, [R9+URZ], R4 ;  /* 0x00000004090075a7 */ /* 0x000e62000800017f */
[----:B------:R-:W-:-:S05]  /*6c10*/  VIADD R2, R7, 0x1 ;  /* 0x0000000107027836 */ /* 0x000fca0000000000 */
[----:B------:R-:W-:-:S04]  /*6c20*/  ISETP.NE.AND P1, PT, R2, 0x9, PT ;  /* 0x000000090200780c */ /* 0x000fc80003f25270 */
[----:B------:R-:W-:Y:S02]  /*6c30*/  SEL R3, RZ, 0x1, P1 ;  /* 0x00000001ff037807 */ /* 0x000fe40000800000 */
[----:B------:R-:W-:Y:S02]  /*6c40*/  SEL R7, R2, RZ, P1 ;  /* 0x000000ff02077207 */ /* 0x000fe40000800000 */
[----:B------:R-:W-:-:S03]  /*6c50*/  LOP3.LUT R6, R6, R3, RZ, 0x3c, !PT ;  /* 0x0000000306067212 */ /* 0x000fc600078e3cff */
[----:B0-----:R-:W-:Y:S01]  /*6c60*/  IMAD R8, R7, 0x8, R0 ;  /* 0x0000000807087824 */ /* 0x001fe200078e0200 */
[----:B------:R-:W-:Y:S01]  /*6c70*/  SHF.L.U32 R5, R6, 0x1f, RZ ;  /* 0x0000001f06057819 */ /* 0x000fe200000006ff */
[----:B-1----:R-:W-:Y:S06]  /*6c80*/  @!P0 BRA `(.L_x_130) ;  /* 0x0000000400788947 */ /* 0x002fec0003800000 */
.L_x_146:
        /* <DEDUP_REMOVED lines=9> */
.L_x_147:
        /* <DEDUP_REMOVED lines=9> */
.L_x_148:
        /* <DEDUP_REMOVED lines=9> */
.L_x_149:
[----:B------:R-:W1:Y:S01]  /*6e40*/  SYNCS.PHASECHK.TRANS64.TRYWAIT P0, [R9+URZ], R4 ;  /* 0x00000004090075a7 */ /* 0x000e62000800017f */
[----:B------:R-:W-:-:S05]  /*6e50*/  VIADD R2, R7, 0x1 ;  /* 0x0000000107027836 */ /* 0x000fca0000000000 */
[----:B------:R-:W-:-:S04]  /*6e60*/  ISETP.NE.AND P1, PT, R2, 0x9, PT ;  /* 0x000000090200780c */ /* 0x000fc80003f25270 */
[----:B------:R-:W-:Y:S02]  /*6e70*/  SEL R3, RZ, 0x1, P1 ;  /* 0x00000001ff037807 */ /* 0x000fe40000800000 */
[----:B------:R-:W-:Y:S02]  /*6e80*/  SEL R7, R2, RZ, P1 ;  /* 0x000000ff02077207 */ /* 0x000fe40000800000 */
[----:B------:R-:W-:-:S03]  /*6e90*/  LOP3.LUT R11, R6, R3, RZ, 0x3c, !PT ;  /* 0x00000003060b7212 */ /* 0x000fc600078e3cff */
[----:B------:R-:W-:Y:S01]  /*6ea0*/  IMAD R6, R7, 0x8, R0 ;  /* 0x0000000807067824 */ /* 0x000fe200078e0200 */
[----:B0-----:R-:W-:Y:S01]  /*6eb0*/  SHF.L.U32 R5, R11, 0x1f, RZ ;  /* 0x0000001f0b057819 */ /* 0x001fe200000006ff */
[----:B-1----:R-:W-:Y:S06]  /*6ec0*/  @!P0 BRA `(.L_x_134) ;  /* 0x0000000400388947 */ /* 0x002fec0003800000 */
.L_x_150:
[----:B------:R-:W1:Y:S01]  /*6ed0*/  SYNCS.PHASECHK.TRANS64.TRYWAIT P0, [R6+URZ], R5 ;  /* 0x00000005060075a7 */ /* 0x000e62000800017f */
[----:B------:R-:W-:-:S05]  /*6ee0*/  VIADD R2, R7, 0x1 ;  /* 0x0000000107027836 */ /* 0x000fca0000000000 */
[----:B------:R-:W-:-:S04]  /*6ef0*/  ISETP.NE.AND P1, PT, R2, 0x9, PT ;  /* 0x000000090200780c */ /* 0x000fc80003f25270 */
[----:B0-----:R-:W-:Y:S02]  /*6f00*/  SEL R4, RZ, 0x1, P1 ;  /* 0x00000001ff047807 */ /* 0x001fe40000800000 */
[----:B------:R-:W-:Y:S02]  /*6f10*/  SEL R3, R2, RZ, P1 ;  /* 0x000000ff02037207 */ /* 0x000fe40000800000 */
[----:B------:R-:W-:Y:S01]  /*6f20*/  LOP3.LUT R4, R11, R4, RZ, 0x3c, !PT ;  /* 0x000000040b047212 */ /* 0x000fe200078e3cff */
[----:B-1----:R-:W-:Y:S06]  /*6f30*/  @!P0 BRA `(.L_x_135) ;  /* 0x0000000400308947 */ /* 0x002fec0003800000 */
.L_x_151:
[----:B------:R-:W-:Y:S01]  /*6f40*/  IMAD R3, R3, 0x8, R0 ;  /* 0x0000000803037824 */ /* 0x000fe200078e0200 */
[----:B------:R-:W-:-:S07]  /*6f50*/  SHF.L.U32 R0, R4, 0x1f, RZ ;  /* 0x0000001f04007819 */ /* 0x000fce00000006ff */
.L_x_136:
[----:B-1----:R1:W2:Y:S02]  /*6f60*/  SYNCS.PHASECHK.TRANS64.TRYWAIT P0, [R3+URZ], R0 ;  /* 0x00000000030075a7 */ /* 0x0022a4000800017f */
[----:B--2---:R-:W-:Y:S05]  /*6f70*/  @!P0 NANOSLEEP.SYNCS 0x989680 ;  /* 0x009896800000895d */ /* 0x004fea0003900000 */
[----:B------:R-:W2:Y:S02]  /*6f80*/  @!P0 SYNCS.PHASECHK.TRANS64 P0, [R3+URZ], R0 ;  /* 0x00000000030085a7 */ /* 0x000ea4000800007f */
[----:B--2---:R-:W-:Y:S05]  /*6f90*/  @!P0 BRA `(.L_x_136) ;  /* 0xfffffffc00f08947 */ /* 0x004fea000383ffff */
.L_x_126:
[----:B------:R-:W-:Y:S05]  /*6fa0*/  BSYNC B0 ;  /* 0x0000000000007941 */ /* 0x000fea0003800000 */
.L_x_125:
[----:B------:R-:W-:Y:S05]  /*6fb0*/  EXIT ;  /* 0x000000000000794d */ /* 0x000fea0003800000 */
.L_x_22:
[----:B-1----:R-:W-:-:S04]  /*6fc0*/  IMAD.U32 R9, RZ, RZ, UR6 ;  /* 0x00000006ff097e24 */ /* 0x002fc8000f8e00ff */
[----:B------:R1:W3:Y:S03]  /*6fd0*/  SYNCS.PHASECHK.TRANS64.TRYWAIT P0, [R9+URZ], R8 ;  /* 0x00000008090075a7 */ /* 0x0002e6000800017f */
[----:B---3--:R-:W-:Y:S05]  /*6fe0*/  @!P0 NANOSLEEP.SYNCS 0x989680 ;  /* 0x009896800000895d */ /* 0x008fea0003900000 */
[----:B------:R-:W3:Y:S02]  /*6ff0*/  @!P0 SYNCS.PHASECHK.TRANS64 P0, [R9+URZ], R8 ;  /* 0x00000008090085a7 */ /* 0x000ee4000800007f */
[----:B---3--:R-:W-:Y:S05]  /*7000*/  @!P0 BRA `(.L_x_22) ;  /* 0xfffffffc00ec8947 */ /* 0x008fea000383ffff */
[----:B------:R-:W-:Y:S05]  /*7010*/  BRA `(.L_x_21) ;  /* 0xffffffa400ac7947 */ /* 0x000fea000383ffff */
.L_x_28:
[----:B-1----:R-:W-:-:S04]  /*7020*/  IMAD.U32 R11, RZ, RZ, UR12 ;  /* 0x0000000cff0b7e24 */ /* 0x002fc8000f8e00ff */
[----:B------:R1:W3:Y:S03]  /*7030*/  SYNCS.PHASECHK.TRANS64.TRYWAIT P0, [R11+URZ], R10 ;  /* 0x0000000a0b0075a7 */ /* 0x0002e6000800017f */
[----:B---3--:R-:W-:Y:S05]  /*7040*/  @!P0 NANOSLEEP.SYNCS 0x989680 ;  /* 0x009896800000895d */ /* 0x008fea0003900000 */
[----:B------:R-:W3:Y:S02]  /*7050*/  @!P0 SYNCS.PHASECHK.TRANS64 P0, [R11+URZ], R10 ;  /* 0x0000000a0b0085a7 */ /* 0x000ee4000800007f */
[----:B---3--:R-:W-:Y:S05]  /*7060*/  @!P0 BRA `(.L_x_28) ;  /* 0xfffffffc00ec8947 */ /* 0x008fea000383ffff */
[----:B------:R-:W-:Y:S05]  /*7070*/  BRA `(.L_x_27) ;  /* 0xffffffac00647947 */ /* 0x000fea000383ffff */
.L_x_113:
[----:B------:R-:W-:Y:S01]  /*7080*/  BSSY B1, `(.L_x_137) ;  /* 0x0000006000017945 */ /* 0x000fe20003800000 */
[----:B------:R-:W-:-:S07]  /*7090*/  IMAD.MOV.U32 R7, RZ, RZ, -0x1 ;  /* 0xffffffffff077424 */ /* 0x000fce00078e00ff */
[----:B------:R-:W-:Y:S05]  /*70a0*/  WARPSYNC.COLLECTIVE R7, `(.L_x_138) ;  /* 0x00000000070c7348 */ /* 0x000fea0003c00000 */
[----:B------:R-:W-:Y:S02]  /*70b0*/  ELECT P0, UR62, PT ;  /* 0x00000000003e782f */ /* 0x000fe40003800000 */
[----:B------:R-:W-:Y:S01]  /*70c0*/  MOV R7, UR62 ;  /* 0x0000003e00077c02 */ /* 0x000fe20008000f00 */
[----:B------:R-:W-:Y:S10]  /*70d0*/  ENDCOLLECTIVE ;  /* 0x000000000000791b */ /* 0x000ff40003800000 */
.L_x_138:
[----:B------:R-:W-:Y:S05]  /*70e0*/  BSYNC B1 ;  /* 0x0000000000017941 */ /* 0x000fea0003800000 */
.L_x_137:
[----:B------:R-:W-:Y:S05]  /*70f0*/  BRA `(.L_x_139) ;  /* 0xffffffec008c7947 */ /* 0x000fea000383ffff */
.L_x_116:
[----:B0-----:R0:W1:Y:S02]  /*7100*/  SYNCS.PHASECHK.TRANS64.TRYWAIT P0, [R21+URZ+0x48], R8 ;  /* 0x00004808150075a7 */ /* 0x001064000800017f */
[----:B-1----:R-:W-:Y:S05]  /*7110*/  @!P0 NANOSLEEP.SYNCS 0x989680 ;  /* 0x009896800000895d */ /* 0x002fea0003900000 */
[----:B------:R-:W1:Y:S02]  /*7120*/  @!P0 SYNCS.PHASECHK.TRANS64 P0, [R21+URZ+0x48], R8 ;  /* 0x00004808150085a7 */ /* 0x000e64000800007f */
[----:B-1----:R-:W-:Y:S05]  /*7130*/  @!P0 BRA `(.L_x_116) ;  /* 0xfffffffc00f08947 */ /* 0x002fea000383ffff */
[----:B------:R-:W-:Y:S05]  /*7140*/  BRA `(.L_x_140) ;  /* 0xffffffec00c47947 */ /* 0x000fea000383ffff */
.L_x_124:
[----:B------:R-:W-:Y:S01]  /*7150*/  BSSY B0, `(.L_x_141) ;  /* 0x0000006000007945 */ /* 0x000fe20003800000 */
[----:B------:R-:W-:-:S07]  /*7160*/  IMAD.MOV.U32 R7, RZ, RZ, -0x1 ;  /* 0xffffffffff077424 */ /* 0x000fce00078e00ff */
[----:B------:R-:W-:Y:S05]  /*7170*/  WARPSYNC.COLLECTIVE R7, `(.L_x_142) ;  /* 0x00000000070c7348 */ /* 0x000fea0003c00000 */
[----:B------:R-:W-:Y:S02]  /*7180*/  ELECT P0, UR62, PT ;  /* 0x00000000003e782f */ /* 0x000fe40003800000 */
[----:B------:R-:W-:Y:S01]  /*7190*/  MOV R7, UR62 ;  /* 0x0000003e00077c02 */ /* 0x000fe20008000f00 */
[----:B------:R-:W-:Y:S10]  /*71a0*/  ENDCOLLECTIVE ;  /* 0x000000000000791b */ /* 0x000ff40003800000 */
.L_x_142:
[----:B------:R-:W-:Y:S05]  /*71b0*/  BSYNC B0 ;  /* 0x0000000000007941 */ /* 0x000fea0003800000 */
.L_x_141:
[----:B------:R-:W-:Y:S05]  /*71c0*/  BRA `(.L_x_143) ;  /* 0xfffffff800147947 */ /* 0x000fea000383ffff */
.L_x_128:
[----:B0-----:R0:W1:Y:S02]  /*71d0*/  SYNCS.PHASECHK.TRANS64.TRYWAIT P0, [R7+URZ], R4 ;  /* 0x00000004070075a7 */ /* 0x001064000800017f */
[----:B-1----:R-:W-:Y:S05]  /*71e0*/  @!P0 NANOSLEEP.SYNCS 0x989680 ;  /* 0x009896800000895d */ /* 0x002fea0003900000 */
[----:B------:R-:W1:Y:S02]  /*71f0*/  @!P0 SYNCS.PHASECHK.TRANS64 P0, [R7+URZ], R4 ;  /* 0x00000004070085a7 */ /* 0x000e64000800007f */
[----:B-1----:R-:W-:Y:S05]  /*7200*/  @!P0 BRA `(.L_x_128) ;  /* 0xfffffffc00f08947 */ /* 0x002fea000383ffff */
[----:B------:R-:W-:Y:S05]  /*7210*/  BRA `(.L_x_144) ;  /* 0xfffffff800547947 */ /* 0x000fea000383ffff */
.L_x_129:
[----:B0-----:R0:W1:Y:S02]  /*7220*/  SYNCS.PHASECHK.TRANS64.TRYWAIT P0, [R8+URZ], R5 ;  /* 0x00000005080075a7 */ /* 0x001064000800017f */
[----:B-1----:R-:W-:Y:S05]  /*7230*/  @!P0 NANOSLEEP.SYNCS 0x989680 ;  /* 0x009896800000895d */ /* 0x002fea0003900000 */
[----:B------:R-:W1:Y:S02]  /*7240*/  @!P0 SYNCS.PHASECHK.TRANS64 P0, [R8+URZ], R5 ;  /* 0x00000005080085a7 */ /* 0x000e64000800007f */
[----:B-1----:R-:W-:Y:S05]  /*7250*/  @!P0 BRA `(.L_x_129) ;  /* 0xfffffffc00f08947 */ /* 0x002fea000383ffff */
[----:B------:R-:W-:Y:S05]  /*7260*/  BRA `(.L_x_145) ;  /* 0xfffffff800647947 */ /* 0x000fea000383ffff */
.L_x_130:
[----:B0-----:R0:W1:Y:S02]  /*7270*/  SYNCS.PHASECHK.TRANS64.TRYWAIT P0, [R9+URZ], R4 ;  /* 0x00000004090075a7 */ /* 0x001064000800017f */
[----:B-1----:R-:W-:Y:S05]  /*7280*/  @!P0 NANOSLEEP.SYNCS 0x989680 ;  /* 0x009896800000895d */ /* 0x002fea0003900000 */
[----:B------:R-:W1:Y:S02]  /*7290*/  @!P0 SYNCS.PHASECHK.TRANS64 P0, [R9+URZ], R4 ;  /* 0x00000004090085a7 */ /* 0x000e64000800007f */
[----:B-1----:R-:W-:Y:S05]  /*72a0*/  @!P0 BRA `(.L_x_130) ;  /* 0xfffffffc00f08947 */ /* 0x002fea000383ffff */
[----:B------:R-:W-:Y:S05]  /*72b0*/  BRA `(.L_x_146) ;  /* 0xfffffff800747947 */ /* 0x000fea000383ffff */
.L_x_131:
[----:B0-----:R0:W1:Y:S02]  /*72c0*/  SYNCS.PHASECHK.TRANS64.TRYWAIT P0, [R8+URZ], R5 ;  /* 0x00000005080075a7 */ /* 0x001064000800017f */
[----:B-1----:R-:W-:Y:S05]  /*72d0*/  @!P0 NANOSLEEP.SYNCS 0x989680 ;  /* 0x009896800000895d */ /* 0x002fea0003900000 */
[----:B------:R-:W1:Y:S02]  /*72e0*/  @!P0 SYNCS.PHASECHK.TRANS64 P0, [R8+URZ], R5 ;  /* 0x00000005080085a7 */ /* 0x000e64000800007f */
[----:B-1----:R-:W-:Y:S05]  /*72f0*/  @!P0 BRA `(.L_x_131) ;  /* 0xfffffffc00f08947 */ /* 0x002fea000383ffff */
[----:B------:R-:W-:Y:S05]  /*7300*/  BRA `(.L_x_147) ;  /* 0xfffffff800847947 */ /* 0x000fea000383ffff */
.L_x_132:
[----:B0-----:R0:W1:Y:S02]  /*7310*/  SYNCS.PHASECHK.TRANS64.TRYWAIT P0, [R9+URZ], R4 ;  /* 0x00000004090075a7 */ /* 0x001064000800017f */
[----:B-1----:R-:W-:Y:S05]  /*7320*/  @!P0 NANOSLEEP.SYNCS 0x989680 ;  /* 0x009896800000895d */ /* 0x002fea0003900000 */
[----:B------:R-:W1:Y:S02]  /*7330*/  @!P0 SYNCS.PHASECHK.TRANS64 P0, [R9+URZ], R4 ;  /* 0x00000004090085a7 */ /* 0x000e64000800007f */
[----:B-1----:R-:W-:Y:S05]  /*7340*/  @!P0 BRA `(.L_x_132) ;  /* 0xfffffffc00f08947 */ /* 0x002fea000383ffff */
[----:B------:R-:W-:Y:S05]  /*7350*/  BRA `(.L_x_148) ;  /* 0xfffffff800947947 */ /* 0x000fea000383ffff */
.L_x_133:
[----:B0-----:R0:W1:Y:S02]  /*7360*/  SYNCS.PHASECHK.TRANS64.TRYWAIT P0, [R8+URZ], R5 ;  /* 0x00000005080075a7 */ /* 0x001064000800017f */
[----:B-1----:R-:W-:Y:S05]  /*7370*/  @!P0 NANOSLEEP.SYNCS 0x989680 ;  /* 0x009896800000895d */ /* 0x002fea0003900000 */
[----:B------:R-:W1:Y:S02]  /*7380*/  @!P0 SYNCS.PHASECHK.TRANS64 P0, [R8+URZ], R5 ;  /* 0x00000005080085a7 */ /* 0x000e64000800007f */
[----:B-1----:R-:W-:Y:S05]  /*7390*/  @!P0 BRA `(.L_x_133) ;  /* 0xfffffffc00f08947 */ /* 0x002fea000383ffff */
[----:B------:R-:W-:Y:S05]  /*73a0*/  BRA `(.L_x_149) ;  /* 0xfffffff800a47947 */ /* 0x000fea000383ffff */
.L_x_134:
[----:B0-----:R0:W1:Y:S02]  /*73b0*/  SYNCS.PHASECHK.TRANS64.TRYWAIT P0, [R9+URZ], R4 ;  /* 0x00000004090075a7 */ /* 0x001064000800017f */
[----:B-1----:R-:W-:Y:S05]  /*73c0*/  @!P0 NANOSLEEP.SYNCS 0x989680 ;  /* 0x009896800000895d */ /* 0x002fea0003900000 */
[----:B------:R-:W1:Y:S02]  /*73d0*/  @!P0 SYNCS.PHASECHK.TRANS64 P0, [R9+URZ], R4 ;  /* 0x00000004090085a7 */ /* 0x000e64000800007f */
[----:B-1----:R-:W-:Y:S05]  /*73e0*/  @!P0 BRA `(.L_x_134) ;  /* 0xfffffffc00f08947 */ /* 0x002fea000383ffff */
[----:B------:R-:W-:Y:S05]  /*73f0*/  BRA `(.L_x_150) ;  /* 0xfffffff800b47947 */ /* 0x000fea000383ffff */
.L_x_135:
[----:B0-----:R0:W1:Y:S02]  /*7400*/  SYNCS.PHASECHK.TRANS64.TRYWAIT P0, [R6+URZ], R5 ;  /* 0x00000005060075a7 */ /* 0x001064000800017f */
[----:B-1----:R-:W-:Y:S05]  /*7410*/  @!P0 NANOSLEEP.SYNCS 0x989680 ;  /* 0x009896800000895d */ /* 0x002fea0003900000 */
[----:B------:R-:W1:Y:S02]  /*7420*/  @!P0 SYNCS.PHASECHK.TRANS64 P0, [R6+URZ], R5 ;  /* 0x00000005060085a7 */ /* 0x000e64000800007f */
[----:B-1----:R-:W-:Y:S05]  /*7430*/  @!P0 BRA `(.L_x_135) ;  /* 0xfffffffc00f08947 */ /* 0x002fea000383ffff */
[----:B------:R-:W-:Y:S05]  /*7440*/  BRA `(.L_x_151) ;  /* 0xfffffff800bc7947 */ /* 0x000fea000383ffff */
.L_x_152:
[----:B------:R-:W-:-:S00]  /*7450*/  BRA `(.L_x_152) ;  /* 0xfffffffc00fc7947 */ /* 0x000fc0000383ffff */
[----:B------:R-:W-:-:S00]  /*7460*/  NOP ;  /* 0x0000000000007918 */ /* 0x000fc00000000000 */
        /* <DEDUP_REMOVED lines=9> */
.L_x_153:


//--------------------- .nv.shared._ZN7cutlass13device_kernelINS_4gemm6kernel13GemmUniversalIN4cute5tupleIJiiiiEEENS1_10collective13CollectiveMmaINS1_37MainloopSm90TmaGmmaWarpSpecializedFP8ILi9ENS5_IJNS4_1CILi2EEENSA_ILi1EEESC_EEENS1_35KernelTmaWarpSpecializedCooperativeEEENS5_IJNSA_ILi128EEENSA_ILi64EEESG_EEENS_12float_e5m2_tENS5_IJlSC_lEEESJ_SK_NS4_8TiledMMAINS4_8MMA_AtomIJNS4_4SM904GMMA30MMA_64x64x32_F32E5M2E5M2_SS_TNILNSO_7ScaleInE1ELSQ_1EEEEEENS4_6LayoutISD_NS5_IJSC_NSA_ILi0EEESU_EEEEENS5_IJNS4_10UnderscoreESX_SX_EEEEENS4_13SM90_TMA_LOADENS4_14ComposedLayoutINS4_7SwizzleILi3ELi4ELi3EEENS4_18smem_ptr_flag_bitsILi8EEENST_INS5_IJNSA_ILi8EEESG_EEENS5_IJSG_SC_EEEEEEEvNS4_8identityENS4_23SM90_TMA_LOAD_MULTICASTES1A_vS1B_EENS_8epilogue10collective6detail29Sm90TmaWarpSpecializedAdapterINS1F_15DefaultEpilogueISJ_SK_SK_NS1E_6thread17LinearCombinationISJ_Li1EffLNS1J_9ScaleType4KindE0ELNS_15FloatRoundStyleE2ESJ_EENS1_15EpilogueDefaultEEEEEvvEEEEvNT_6ParamsE --------------------------
	.section	.nv.shared._ZN7cutlass13device_kernelINS_4gemm6kernel13GemmUniversalIN4cute5tupleIJiiiiEEENS1_10collective13CollectiveMmaINS1_37MainloopSm90TmaGmmaWarpSpecializedFP8ILi9ENS5_IJNS4_1CILi2EEENSA_ILi1EEESC_EEENS1_35KernelTmaWarpSpecializedCooperativeEEENS5_IJNSA_ILi128EEENSA_ILi64EEESG_EEENS_12float_e5m2_tENS5_IJlSC_lEEESJ_SK_NS4_8TiledMMAINS4_8MMA_AtomIJNS4_4SM904GMMA30MMA_64x64x32_F32E5M2E5M2_SS_TNILNSO_7ScaleInE1ELSQ_1EEEEEENS4_6LayoutISD_NS5_IJSC_NSA_ILi0EEESU_EEEEENS5_IJNS4_10UnderscoreESX_SX_EEEEENS4_13SM90_TMA_LOADENS4_14ComposedLayoutINS4_7SwizzleILi3ELi4ELi3EEENS4_18smem_ptr_flag_bitsILi8EEENST_INS5_IJNSA_ILi8EEESG_EEENS5_IJSG_SC_EEEEEEEvNS4_8identityENS4_23SM90_TMA_LOAD_MULTICASTES1A_vS1B_EENS_8epilogue10collective6detail29Sm90TmaWarpSpecializedAdapterINS1F_15DefaultEpilogueISJ_SK_SK_NS1E_6thread17LinearCombinationISJ_Li1EffLNS1J_9ScaleType4KindE0ELNS_15FloatRoundStyleE2ESJ_EENS1_15EpilogueDefaultEEEEEvvEEEEvNT_6ParamsE,"aw",@nobits
	.sectionflags	@""
	.align	16
	.zero		1024


//--------------------- .nv.shared.reserved.0     --------------------------
	.section	.nv.shared.reserved.0,"aw",@nobits
	.weak		__nv_reservedSMEM_offset_0_alias
	.size		__nv_reservedSMEM_offset_0_alias, 0, 0
	.other		__nv_reservedSMEM_offset_0_alias,@"STO_CUDA_RESERVED_SHARED STV_DEFAULT"
__nv_reservedSMEM_offset_0_alias:
	.zero		0


//--------------------- .nv.global                --------------------------
	.section	.nv.global,"aw",@nobits
.nv.global:
	.type		_ZN39_INTERNAL_d3e7d8d3_4_k_cu_477985f6_50274cute1_E,@object
	.size		_ZN39_INTERNAL_d3e7d8d3_4_k_cu_477985f6_50274cute1_E,(_ZN39_INTERNAL_d3e7d8d3_4_k_cu_477985f6_50274cuda3std3__45__cpo6cbeginE - _ZN39_INTERNAL_d3e7d8d3_4_k_cu_477985f6_50274cute1_E)
_ZN39_INTERNAL_d3e7d8d3_4_k_cu_477985f6_50274cute1_E:
	.zero		1
	.type		_ZN39_INTERNAL_d3e7d8d3_4_k_cu_477985f6_50274cuda3std3__45__cpo6cbeginE,@object
	.size		_ZN39_INTERNAL_d3e7d8d3_4_k_cu_477985f6_50274cuda3std3__45__cpo6cbeginE,(_ZN39_INTERNAL_d3e7d8d3_4_k_cu_477985f6_50274cuda3std3__48in_placeE - _ZN39_INTERNAL_d3e7d8d3_4_k_cu_477985f6_50274cuda3std3__45__cpo6cbeginE)
_ZN39_INTERNAL_d3e7d8d3_4_k_cu_477985f6_50274cuda3std3__45__cpo6cbeginE:
	.zero		1
	.type		_ZN39_INTERNAL_d3e7d8d3_4_k_cu_477985f6_50274cuda3std3__48in_placeE,@object
	.size		_ZN39_INTERNAL_d3e7d8d3_4_k_cu_477985f6_50274cuda3std3__48in_placeE,(_ZN39_INTERNAL_d3e7d8d3_4_k_cu_477985f6_50274cuda3std6ranges3__45__cpo9iter_moveE - _ZN39_INTERNAL_d3e7d8d3_4_k_cu_477985f6_50274cuda3std3__48in_placeE)
_ZN39_INTERNAL_d3e7d8d3_4_k_cu_477985f6_50274cuda3std3__48in_placeE:
	.zero		1
	.type		_ZN39_INTERNAL_d3e7d8d3_4_k_cu_477985f6_50274cuda3std6ranges3__45__cpo9iter_moveE,@object
	.size		_ZN39_INTERNAL_d3e7d8d3_4_k_cu_477985f6_50274cuda3std6ranges3__45__cpo9iter_moveE,(_ZN39_INTERNAL_d3e7d8d3_4_k_cu_477985f6_50274cuda3std3__45__cpo5beginE - _ZN39_INTERNAL_d3e7d8d3_4_k_cu_477985f6_50274cuda3std6ranges3__45__cpo9iter_moveE)
_ZN39_INTERNAL_d3e7d8d3_4_k_cu_477985f6_50274cuda3std6ranges3__45__cpo9iter_moveE:
	.zero		1
	.type		_ZN39_INTERNAL_d3e7d8d3_4_k_cu_477985f6_50274cuda3std3__45__cpo5beginE,@object
	.size		_ZN39_INTERNAL_d3e7d8d3_4_k_cu_477985f6_50274cuda3std3__45__cpo5beginE,(_ZN39_INTERNAL_d3e7d8d3_4_k_cu_477985f6_50274cuda3std3__441_GLOBAL__N__d3e7d8d3_4_k_cu_477985f6_50276ignoreE - _ZN39_INTERNAL_d3e7d8d3_4_k_cu_477985f6_50274cuda3std3__45__cpo5beginE)
_ZN39_INTERNAL_d3e7d8d3_4_k_cu_477985f6_50274cuda3std3__45__cpo5beginE:
	.zero		1
	.type		_ZN39_INTERNAL_d3e7d8d3_4_k_cu_477985f6_50274cuda3std3__441_GLOBAL__N__d3e7d8d3_4_k_cu_477985f6_50276ignoreE,@object
	.size		_ZN39_INTERNAL_d3e7d8d3_4_k_cu_477985f6_50274cuda3std3__441_GLOBAL__N__d3e7d8d3_4_k_cu_477985f6_50276ignoreE,(_ZN39_INTERNAL_d3e7d8d3_4_k_cu_477985f6_50274cute7productE - _ZN39_INTERNAL_d3e7d8d3_4_k_cu_477985f6_50274cuda3std3__441_GLOBAL__N__d3e7d8d3_4_k_cu_477985f6_50276ignoreE)
_ZN39_INTERNAL_d3e7d8d3_4_k_cu_477985f6_50274cuda3std3__441_GLOBAL__N__d3e7d8d3_4_k_cu_477985f6_50276ignoreE:
	.zero		1
	.type		_ZN39_INTERNAL_d3e7d8d3_4_k_cu_477985f6_50274cute7productE,@object
	.size		_ZN39_INTERNAL_d3e7d8d3_4_k_cu_477985f6_50274cute7productE,(_ZN39_INTERNAL_d3e7d8d3_4_k_cu_477985f6_50274cuda3std3__45__cpo3endE - _ZN39_INTERNAL_d3e7d8d3_4_k_cu_477985f6_50274cute7productE)
_ZN39_INTERNAL_d3e7d8d3_4_k_cu_477985f6_50274cute7productE:
	.zero		1
	.type		_ZN39_INTERNAL_d3e7d8d3_4_k_cu_477985f6_50274cuda3std3__45__cpo3endE,@object
	.size		_ZN39_INTERNAL_d3e7d8d3_4_k_cu_477985f6_50274cuda3std3__45__cpo3endE,(_ZN39_INTERNAL_d3e7d8d3_4_k_cu_477985f6_50274cuda3std3__419piecewise_constructE - _ZN39_INTERNAL_d3e7d8d3_4_k_cu_477985f6_50274cuda3std3__45__cpo3endE)
_ZN39_INTERNAL_d3e7d8d3_4_k_cu_477985f6_50274cuda3std3__45__cpo3endE:
	.zero		1
	.type		_ZN39_INTERNAL_d3e7d8d3_4_k_cu_477985f6_50274cuda3std3__419piecewise_constructE,@object
	.size		_ZN39_INTERNAL_d3e7d8d3_4_k_cu_477985f6_50274cuda3std3__419piecewise_constructE,(_ZN39_INTERNAL_d3e7d8d3_4_k_cu_477985f6_50274cuda3std3__45__cpo4cendE - _ZN39_INTERNAL_d3e7d8d3_4_k_cu_477985f6_50274cuda3std3__419piecewise_constructE)
_ZN39_INTERNAL_d3e7d8d3_4_k_cu_477985f6_50274cuda3std3__419piecewise_constructE:
	.zero		1
	.type		_ZN39_INTERNAL_d3e7d8d3_4_k_cu_477985f6_50274cuda3std3__45__cpo4cendE,@object
	.size		_ZN39_INTERNAL_d3e7d8d3_4_k_cu_477985f6_50274cuda3std3__45__cpo4cendE,(_ZN39_INTERNAL_d3e7d8d3_4_k_cu_477985f6_50274cuda3std6ranges3__45__cpo4swapE - _ZN39_INTERNAL_d3e7d8d3_4_k_cu_477985f6_50274cuda3std3__45__cpo4cendE)
_ZN39_INTERNAL_d3e7d8d3_4_k_cu_477985f6_50274cuda3std3__45__cpo4cendE:
	.zero		1
	.type		_ZN39_INTERNAL_d3e7d8d3_4_k_cu_477985f6_50274cuda3std6ranges3__45__cpo4swapE,@object
	.size		_ZN39_INTERNAL_d3e7d8d3_4_k_cu_477985f6_50274cuda3std6ranges3__45__cpo4swapE,(.L_7 - _ZN39_INTERNAL_d3e7d8d3_4_k_cu_477985f6_50274cuda3std6ranges3__45__cpo4swapE)
_ZN39_INTERNAL_d3e7d8d3_4_k_cu_477985f6_50274cuda3std6ranges3__45__cpo4swapE:
	.zero		1
.L_7:


//--------------------- .nv.constant0._ZN7cutlass13device_kernelINS_4gemm6kernel13GemmUniversalIN4cute5tupleIJiiiiEEENS1_10collective13CollectiveMmaINS1_37MainloopSm90TmaGmmaWarpSpecializedFP8ILi9ENS5_IJNS4_1CILi2EEENSA_ILi1EEESC_EEENS1_35KernelTmaWarpSpecializedCooperativeEEENS5_IJNSA_ILi128EEENSA_ILi64EEESG_EEENS_12float_e5m2_tENS5_IJlSC_lEEESJ_SK_NS4_8TiledMMAINS4_8MMA_AtomIJNS4_4SM904GMMA30MMA_64x64x32_F32E5M2E5M2_SS_TNILNSO_7ScaleInE1ELSQ_1EEEEEENS4_6LayoutISD_NS5_IJSC_NSA_ILi0EEESU_EEEEENS5_IJNS4_10UnderscoreESX_SX_EEEEENS4_13SM90_TMA_LOADENS4_14ComposedLayoutINS4_7SwizzleILi3ELi4ELi3EEENS4_18smem_ptr_flag_bitsILi8EEENST_INS5_IJNSA_ILi8EEESG_EEENS5_IJSG_SC_EEEEEEEvNS4_8identityENS4_23SM90_TMA_LOAD_MULTICASTES1A_vS1B_EENS_8epilogue10collective6detail29Sm90TmaWarpSpecializedAdapterINS1F_15DefaultEpilogueISJ_SK_SK_NS1E_6thread17LinearCombinationISJ_Li1EffLNS1J_9ScaleType4KindE0ELNS_15FloatRoundStyleE2ESJ_EENS1_15EpilogueDefaultEEEEEvvEEEEvNT_6ParamsE --------------------------
	.section	.nv.constant0._ZN7cutlass13device_kernelINS_4gemm6kernel13GemmUniversalIN4cute5tupleIJiiiiEEENS1_10collective13CollectiveMmaINS1_37MainloopSm90TmaGmmaWarpSpecializedFP8ILi9ENS5_IJNS4_1CILi2EEENSA_ILi1EEESC_EEENS1_35KernelTmaWarpSpecializedCooperativeEEENS5_IJNSA_ILi128EEENSA_ILi64EEESG_EEENS_12float_e5m2_tENS5_IJlSC_lEEESJ_SK_NS4_8TiledMMAINS4_8MMA_AtomIJNS4_4SM904GMMA30MMA_64x64x32_F32E5M2E5M2_SS_TNILNSO_7ScaleInE1ELSQ_1EEEEEENS4_6LayoutISD_NS5_IJSC_NSA_ILi0EEESU_EEEEENS5_IJNS4_10UnderscoreESX_SX_EEEEENS4_13SM90_TMA_LOADENS4_14ComposedLayoutINS4_7SwizzleILi3ELi4ELi3EEENS4_18smem_ptr_flag_bitsILi8EEENST_INS5_IJNSA_ILi8EEESG_EEENS5_IJSG_SC_EEEEEEEvNS4_8identityENS4_23SM90_TMA_LOAD_MULTICASTES1A_vS1B_EENS_8epilogue10collective6detail29Sm90TmaWarpSpecializedAdapterINS1F_15DefaultEpilogueISJ_SK_SK_NS1E_6thread17LinearCombinationISJ_Li1EffLNS1J_9ScaleType4KindE0ELNS_15FloatRoundStyleE2ESJ_EENS1_15EpilogueDefaultEEEEEvvEEEEvNT_6ParamsE,"a",@progbits
	.sectionflags	@""
	.align	4
.nv.constant0._ZN7cutlass13device_kernelINS_4gemm6kernel13GemmUniversalIN4cute5tupleIJiiiiEEENS1_10collective13CollectiveMmaINS1_37MainloopSm90TmaGmmaWarpSpecializedFP8ILi9ENS5_IJNS4_1CILi2EEENSA_ILi1EEESC_EEENS1_35KernelTmaWarpSpecializedCooperativeEEENS5_IJNSA_ILi128EEENSA_ILi64EEESG_EEENS_12float_e5m2_tENS5_IJlSC_lEEESJ_SK_NS4_8TiledMMAINS4_8MMA_AtomIJNS4_4SM904GMMA30MMA_64x64x32_F32E5M2E5M2_SS_TNILNSO_7ScaleInE1ELSQ_1EEEEEENS4_6LayoutISD_NS5_IJSC_NSA_ILi0EEESU_EEEEENS5_IJNS4_10UnderscoreESX_SX_EEEEENS4_13SM90_TMA_LOADENS4_14ComposedLayoutINS4_7SwizzleILi3ELi4ELi3EEENS4_18smem_ptr_flag_bitsILi8EEENST_INS5_IJNSA_ILi8EEESG_EEENS5_IJSG_SC_EEEEEEEvNS4_8identityENS4_23SM90_TMA_LOAD_MULTICASTES1A_vS1B_EENS_8epilogue10collective6detail29Sm90TmaWarpSpecializedAdapterINS1F_15DefaultEpilogueISJ_SK_SK_NS1E_6thread17LinearCombinationISJ_Li1EffLNS1J_9ScaleType4KindE0ELNS_15FloatRoundStyleE2ESJ_EENS1_15EpilogueDefaultEEEEEvvEEEEvNT_6ParamsE:
	.zero		1664


//--------------------- SYMBOLS --------------------------

	.type		.nv.reservedSmem.offset0,@object
	.size		.nv.reservedSmem.offset0,0x4
